// auto-generated by cutlass_sweep.gemm — config: {"arch": "sm_90", "cluster_m": 2, "cluster_n": 2, "dtype": "bf16", "stages": 5, "tile_k": 128, "tile_m": 128, "tile_n": 64}
#include "cutlass/cutlass.h"
#include "cutlass/gemm/collective/collective_builder.hpp"
#include "cutlass/gemm/device/gemm_universal_adapter.h"
#include "cutlass/gemm/kernel/gemm_universal.hpp"
#include "cutlass/epilogue/collective/collective_builder.hpp"

using ElemA = cutlass::bfloat16_t;
using ElemB = cutlass::bfloat16_t;
using ElemCD = cutlass::bfloat16_t;
using Acc  = float;
using TileShape    = cute::Shape<cute::_128, cute::_64, cute::_128>;
using ClusterShape = cute::Shape<cute::_2, cute::_2, cute::_1>;

using CollectiveEpilogue = typename cutlass::epilogue::collective::CollectiveBuilder<
    cutlass::arch::Sm90, cutlass::arch::OpClassTensorOp,
    TileShape, ClusterShape,
    cutlass::epilogue::collective::EpilogueTileAuto,
    Acc, Acc,
    ElemCD, cutlass::layout::RowMajor, 128 / cutlass::sizeof_bits<ElemCD>::value,
    ElemCD, cutlass::layout::RowMajor, 128 / cutlass::sizeof_bits<ElemCD>::value,
    cutlass::epilogue::collective::EpilogueScheduleAuto
  >::CollectiveOp;

using CollectiveMainloop = typename cutlass::gemm::collective::CollectiveBuilder<
    cutlass::arch::Sm90, cutlass::arch::OpClassTensorOp,
    ElemA, cutlass::layout::RowMajor, 128 / cutlass::sizeof_bits<ElemA>::value,
    ElemB, cutlass::layout::ColumnMajor, 128 / cutlass::sizeof_bits<ElemB>::value,
    Acc,
    TileShape, ClusterShape,
    cutlass::gemm::collective::StageCount<5>,
    cutlass::gemm::collective::KernelScheduleAuto
  >::CollectiveOp;

using GemmKernel = cutlass::gemm::kernel::GemmUniversal<
    cute::Shape<int,int,int,int>,
    CollectiveMainloop,
    CollectiveEpilogue
>;
using Gemm = cutlass::gemm::device::GemmUniversalAdapter<GemmKernel>;

// Force the device kernel symbol into the cubin without needing a host main.
auto* _anchor = &cutlass::device_kernel<GemmKernel>;


// ===== COMPILED SASS (sm_90a) =====

	.target	sm_90a

	.elftype	@"ET_EXEC"


//--------------------- .note.nv.tkinfo           --------------------------
	.section	.note.nv.tkinfo,"",@"SHT_NOTE"
	.sectionflags	@"SHF_NOTE_NV_TKINFO"
	.tkinfo
        /*0018*/ 	.word	0x00000002
        /*0030*/ 	.string	""
        /*0030*/ 	.string	"ptxas"
        /*0030*/ 	.string	"Cuda compilation tools, release 13.0, V13.0.88"
        /*0030*/ 	.string	"Build cuda_13.0.r13.0/compiler.36424714_0"
        /*0030*/ 	.string	"-arch sm_90a -m 64 "



//--------------------- .note.nv.cuinfo           --------------------------
	.section	.note.nv.cuinfo,"",@"SHT_NOTE"
	.sectionflags	@"SHF_NOTE_NV_CUINFO"
        /*0018*/ 	.short	0x0002
        /*001a*/ 	.short	0x005a
        /*001c*/ 	.short	0x0082
	.zero		2


//--------------------- .nv.info                  --------------------------
	.section	.nv.info,"",@"SHT_CUDA_INFO"
	.align	4


	//----- nvinfo : EIATTR_REGCOUNT
	.align		4
        /*0000*/ 	.byte	0x04, 0x2f
        /*0002*/ 	.short	(.L_15 - .L_14)
	.align		4
.L_14:
        /*0004*/ 	.word	index@(_ZN7cutlass13device_kernelINS_4gemm6kernel13GemmUniversalIN4cute5tupleIJiiiiEEENS1_10collective13CollectiveMmaINS1_34MainloopSm90TmaGmmaWarpSpecializedILi5ENS5_IJNS4_1CILi2EEESB_NSA_ILi1EEEEEENS1_35KernelTmaWarpSpecializedCooperativeEEENS5_IJNSA_ILi128EEENSA_ILi64EEESG_EEENS_10bfloat16_tENS5_IJlSC_lEEESJ_SK_NS4_8TiledMMAINS4_8MMA_AtomIJNS4_4SM904GMMA27MMA_64x64x16_F32BF16BF16_SSILNSO_5MajorE0ELSQ_0ELNSO_7ScaleInE1ELSR_1EEEEEENS4_6LayoutINS5_IJSB_SC_SC_EEENS5_IJSC_NSA_ILi0EEESW_EEEEENS5_IJNS4_10UnderscoreESZ_SZ_EEEEENS4_23SM90_TMA_LOAD_MULTICASTENS4_14ComposedLayoutINS4_7SwizzleILi3ELi4ELi3EEENS4_18smem_ptr_flag_bitsILi16EEENSU_INS5_IJNSA_ILi8EEESH_EEENS5_IJSH_SC_EEEEEEEvNS4_8identityES12_S1C_vS1D_EENS_8epilogue10collective6detail29Sm90TmaWarpSpecializedAdapterINS1G_15DefaultEpilogueISJ_SK_SK_NS1F_6thread17LinearCombinationISJ_Li1EffLNS1K_9ScaleType4KindE0ELNS_15FloatRoundStyleE2ESJ_EENS1_15EpilogueDefaultEEEEEvvEEEEvNT_6ParamsE)
        /*0008*/ 	.word	0x000000a8


	//----- nvinfo : EIATTR_FRAME_SIZE
	.align		4
.L_15:
        /*000c*/ 	.byte	0x04, 0x11
        /*000e*/ 	.short	(.L_17 - .L_16)
	.align		4
.L_16:
        /*0010*/ 	.word	index@(_ZN7cutlass13device_kernelINS_4gemm6kernel13GemmUniversalIN4cute5tupleIJiiiiEEENS1_10collective13CollectiveMmaINS1_34MainloopSm90TmaGmmaWarpSpecializedILi5ENS5_IJNS4_1CILi2EEESB_NSA_ILi1EEEEEENS1_35KernelTmaWarpSpecializedCooperativeEEENS5_IJNSA_ILi128EEENSA_ILi64EEESG_EEENS_10bfloat16_tENS5_IJlSC_lEEESJ_SK_NS4_8TiledMMAINS4_8MMA_AtomIJNS4_4SM904GMMA27MMA_64x64x16_F32BF16BF16_SSILNSO_5MajorE0ELSQ_0ELNSO_7ScaleInE1ELSR_1EEEEEENS4_6LayoutINS5_IJSB_SC_SC_EEENS5_IJSC_NSA_ILi0EEESW_EEEEENS5_IJNS4_10UnderscoreESZ_SZ_EEEEENS4_23SM90_TMA_LOAD_MULTICASTENS4_14ComposedLayoutINS4_7SwizzleILi3ELi4ELi3EEENS4_18smem_ptr_flag_bitsILi16EEENSU_INS5_IJNSA_ILi8EEESH_EEENS5_IJSH_SC_EEEEEEEvNS4_8identityES12_S1C_vS1D_EENS_8epilogue10collective6detail29Sm90TmaWarpSpecializedAdapterINS1G_15DefaultEpilogueISJ_SK_SK_NS1F_6thread17LinearCombinationISJ_Li1EffLNS1K_9ScaleType4KindE0ELNS_15FloatRoundStyleE2ESJ_EENS1_15EpilogueDefaultEEEEEvvEEEEvNT_6ParamsE)
        /*0014*/ 	.word	0x00000000


	//----- nvinfo : EIATTR_MIN_STACK_SIZE
	.align		4
.L_17:
        /*0018*/ 	.byte	0x04, 0x12
        /*001a*/ 	.short	(.L_19 - .L_18)
	.align		4
.L_18:
        /*001c*/ 	.word	index@(_ZN7cutlass13device_kernelINS_4gemm6kernel13GemmUniversalIN4cute5tupleIJiiiiEEENS1_10collective13CollectiveMmaINS1_34MainloopSm90TmaGmmaWarpSpecializedILi5ENS5_IJNS4_1CILi2EEESB_NSA_ILi1EEEEEENS1_35KernelTmaWarpSpecializedCooperativeEEENS5_IJNSA_ILi128EEENSA_ILi64EEESG_EEENS_10bfloat16_tENS5_IJlSC_lEEESJ_SK_NS4_8TiledMMAINS4_8MMA_AtomIJNS4_4SM904GMMA27MMA_64x64x16_F32BF16BF16_SSILNSO_5MajorE0ELSQ_0ELNSO_7ScaleInE1ELSR_1EEEEEENS4_6LayoutINS5_IJSB_SC_SC_EEENS5_IJSC_NSA_ILi0EEESW_EEEEENS5_IJNS4_10UnderscoreESZ_SZ_EEEEENS4_23SM90_TMA_LOAD_MULTICASTENS4_14ComposedLayoutINS4_7SwizzleILi3ELi4ELi3EEENS4_18smem_ptr_flag_bitsILi16EEENSU_INS5_IJNSA_ILi8EEESH_EEENS5_IJSH_SC_EEEEEEEvNS4_8identityES12_S1C_vS1D_EENS_8epilogue10collective6detail29Sm90TmaWarpSpecializedAdapterINS1G_15DefaultEpilogueISJ_SK_SK_NS1F_6thread17LinearCombinationISJ_Li1EffLNS1K_9ScaleType4KindE0ELNS_15FloatRoundStyleE2ESJ_EENS1_15EpilogueDefaultEEEEEvvEEEEvNT_6ParamsE)
        /*0020*/ 	.word	0x00000000
.L_19:


//--------------------- .nv.compat                --------------------------
	.section	.nv.compat,"",@"SHT_CUDA_COMPAT_INFO"
	.align	4
        /*0000*/ 	.byte	0x02, 0x09, 0x01, 0x00, 0x02, 0x02, 0x04, 0x00, 0x02, 0x05, 0x05, 0x00, 0x03, 0x07, 0x01, 0x01
        /*0010*/ 	.byte	0x02, 0x03, 0x01, 0x00, 0x02, 0x06, 0x01, 0x00, 0x04, 0x0b, 0x08, 0x00, 0x00, 0x00, 0x00, 0x00
        /*0020*/ 	.byte	0x00, 0x00, 0x00, 0x00


//--------------------- .nv.info._ZN7cutlass13device_kernelINS_4gemm6kernel13GemmUniversalIN4cute5tupleIJiiiiEEENS1_10collective13CollectiveMmaINS1_34MainloopSm90TmaGmmaWarpSpecializedILi5ENS5_IJNS4_1CILi2EEESB_NSA_ILi1EEEEEENS1_35KernelTmaWarpSpecializedCooperativeEEENS5_IJNSA_ILi128EEENSA_ILi64EEESG_EEENS_10bfloat16_tENS5_IJlSC_lEEESJ_SK_NS4_8TiledMMAINS4_8MMA_AtomIJNS4_4SM904GMMA27MMA_64x64x16_F32BF16BF16_SSILNSO_5MajorE0ELSQ_0ELNSO_7ScaleInE1ELSR_1EEEEEENS4_6LayoutINS5_IJSB_SC_SC_EEENS5_IJSC_NSA_ILi0EEESW_EEEEENS5_IJNS4_10UnderscoreESZ_SZ_EEEEENS4_23SM90_TMA_LOAD_MULTICASTENS4_14ComposedLayoutINS4_7SwizzleILi3ELi4ELi3EEENS4_18smem_ptr_flag_bitsILi16EEENSU_INS5_IJNSA_ILi8EEESH_EEENS5_IJSH_SC_EEEEEEEvNS4_8identityES12_S1C_vS1D_EENS_8epilogue10collective6detail29Sm90TmaWarpSpecializedAdapterINS1G_15DefaultEpilogueISJ_SK_SK_NS1F_6thread17LinearCombinationISJ_Li1EffLNS1K_9ScaleType4KindE0ELNS_15FloatRoundStyleE2ESJ_EENS1_15EpilogueDefaultEEEEEvvEEEEvNT_6ParamsE --------------------------
	.section	.nv.info._ZN7cutlass13device_kernelINS_4gemm6kernel13GemmUniversalIN4cute5tupleIJiiiiEEENS1_10collective13CollectiveMmaINS1_34MainloopSm90TmaGmmaWarpSpecializedILi5ENS5_IJNS4_1CILi2EEESB_NSA_ILi1EEEEEENS1_35KernelTmaWarpSpecializedCooperativeEEENS5_IJNSA_ILi128EEENSA_ILi64EEESG_EEENS_10bfloat16_tENS5_IJlSC_lEEESJ_SK_NS4_8TiledMMAINS4_8MMA_AtomIJNS4_4SM904GMMA27MMA_64x64x16_F32BF16BF16_SSILNSO_5MajorE0ELSQ_0ELNSO_7ScaleInE1ELSR_1EEEEEENS4_6LayoutINS5_IJSB_SC_SC_EEENS5_IJSC_NSA_ILi0EEESW_EEEEENS5_IJNS4_10UnderscoreESZ_SZ_EEEEENS4_23SM90_TMA_LOAD_MULTICASTENS4_14ComposedLayoutINS4_7SwizzleILi3ELi4ELi3EEENS4_18smem_ptr_flag_bitsILi16EEENSU_INS5_IJNSA_ILi8EEESH_EEENS5_IJSH_SC_EEEEEEEvNS4_8identityES12_S1C_vS1D_EENS_8epilogue10collective6detail29Sm90TmaWarpSpecializedAdapterINS1G_15DefaultEpilogueISJ_SK_SK_NS1F_6thread17LinearCombinationISJ_Li1EffLNS1K_9ScaleType4KindE0ELNS_15FloatRoundStyleE2ESJ_EENS1_15EpilogueDefaultEEEEEvvEEEEvNT_6ParamsE,"",@"SHT_CUDA_INFO"
	.sectionflags	@""
	.align	4


	//----- nvinfo : EIATTR_CUDA_API_VERSION
	.align		4
        /*0000*/ 	.byte	0x04, 0x37
        /*0002*/ 	.short	(.L_21 - .L_20)
.L_20:
        /*0004*/ 	.word	0x00000082


	//----- nvinfo : EIATTR_KPARAM_INFO
	.align		4
.L_21:
        /*0008*/ 	.byte	0x04, 0x17
        /*000a*/ 	.short	(.L_23 - .L_22)
.L_22:
        /*000c*/ 	.word	0x00000000
        /*0010*/ 	.short	0x0000
        /*0012*/ 	.short	0x0070
        /*0014*/ 	.byte	0x00, 0xf0, 0x01, 0x10


	//----- nvinfo : EIATTR_SPARSE_MMA_MASK
	.align		4
.L_23:
        /*0018*/ 	.byte	0x03, 0x50
        /*001a*/ 	.short	0x0000


	//----- nvinfo : EIATTR_MAXREG_COUNT
	.align		4
        /*001c*/ 	.byte	0x03, 0x1b
        /*001e*/ 	.short	0x00a8


	//----- nvinfo : EIATTR_NUM_BARRIERS
	.align		4
        /*0020*/ 	.byte	0x02, 0x4c
        /*0022*/ 	.byte	0x01
	.zero		1


	//----- nvinfo : EIATTR_EXTERNS
	.align		4
        /*0024*/ 	.byte	0x04, 0x0f
        /*0026*/ 	.short	(.L_25 - .L_24)


	//   ....[0]....
	.align		4
.L_24:
        /*0028*/ 	.word	index@(__assertfail)


	//----- nvinfo : EIATTR_MERCURY_ISA_VERSION
	.align		4
.L_25:
        /*002c*/ 	.byte	0x03, 0x5f
        /*002e*/ 	.short	0x0101


	//----- nvinfo : EIATTR_INT_WARP_WIDE_INSTR_OFFSETS
	.align		4
        /*0030*/ 	.byte	0x04, 0x31
        /*0032*/ 	.short	(.L_27 - .L_26)


	//   ....[0]....
.L_26:
        /*0034*/ 	.word	0x000004a0


	//   ....[1]....
        /*0038*/ 	.word	0x000004d0


	//   ....[2]....
        /*003c*/ 	.word	0x00000670


	//   ....[3]....
        /*0040*/ 	.word	0x000022a0


	//----- nvinfo : EIATTR_COOP_GROUP_MASK_REGIDS
	.align		4
.L_27:
        /*0044*/ 	.byte	0x04, 0x29
        /*0046*/ 	.short	(.L_29 - .L_28)


	//   ....[0]....
.L_28:
        /*0048*/ 	.word	0xffffffff


	//   ....[1]....
        /*004c*/ 	.word	0xffffffff


	//   ....[2]....
        /*0050*/ 	.word	0xffffffff


	//   ....[3]....
        /*0054*/ 	.word	0xffffffff


	//   ....[4]....
        /*0058*/ 	.word	0xffffffff


	//   ....[5]....
        /*005c*/ 	.word	0xffffffff


	//----- nvinfo : EIATTR_COOP_GROUP_INSTR_OFFSETS
	.align		4
.L_29:
        /*0060*/ 	.byte	0x04, 0x28
        /*0062*/ 	.short	(.L_31 - .L_30)


	//   ....[0]....
.L_30:
        /*0064*/ 	.word	0x00000060


	//   ....[1]....
        /*0068*/ 	.word	0x00000070


	//   ....[2]....
        /*006c*/ 	.word	0x00000130


	//   ....[3]....
        /*0070*/ 	.word	0x000002f0


	//   ....[4]....
        /*0074*/ 	.word	0x00000820


	//   ....[5]....
        /*0078*/ 	.word	0x000014a0


	//----- nvinfo : EIATTR_REG_RECONFIG
	.align		4
.L_31:
        /*007c*/ 	.byte	0x01, 0x54
	.zero		2


	//----- nvinfo : EIATTR_SYSCALL_OFFSETS
	.align		4
        /*0080*/ 	.byte	0x04, 0x46
        /*0082*/ 	.short	(.L_33 - .L_32)


	//   ....[0]....
.L_32:
        /*0084*/ 	.word	0x00001690


	//----- nvinfo : EIATTR_MBARRIER_INSTR_OFFSETS
	.align		4
.L_33:
        /*0088*/ 	.byte	0x04, 0x39
        /*008a*/ 	.short	(.L_35 - .L_34)


	//   ....[0]....
.L_34:
        /*008c*/ 	.word	0x00000230
        /*0090*/ 	.word	0x000000ff
        /*0094*/ 	.word	0x00000000
        /*0098*/ 	.short	0x0100
        /*009a*/ 	.byte	0x08
	.zero		1


	//   ....[1]....
        /*009c*/ 	.word	0x00000240
        /*00a0*/ 	.word	0x000000ff
        /*00a4*/ 	.word	0x00000028
        /*00a8*/ 	.short	0x0100
        /*00aa*/ 	.byte	0x08
	.zero		1


	//   ....[2]....
        /*00ac*/ 	.word	0x00000250
        /*00b0*/ 	.word	0x000000ff
        /*00b4*/ 	.word	0x00000008
        /*00b8*/ 	.short	0x0100
        /*00ba*/ 	.byte	0x08
	.zero		1


	//   ....[3]....
        /*00bc*/ 	.word	0x00000260
        /*00c0*/ 	.word	0x000000ff
        /*00c4*/ 	.word	0x00000030
        /*00c8*/ 	.short	0x0100
        /*00ca*/ 	.byte	0x08
	.zero		1


	//   ....[4]....
        /*00cc*/ 	.word	0x00000270
        /*00d0*/ 	.word	0x000000ff
        /*00d4*/ 	.word	0x00000010
        /*00d8*/ 	.short	0x0100
        /*00da*/ 	.byte	0x08
	.zero		1


	//   ....[5]....
        /*00dc*/ 	.word	0x00000280
        /*00e0*/ 	.word	0x000000ff
        /*00e4*/ 	.word	0x00000038
        /*00e8*/ 	.short	0x0100
        /*00ea*/ 	.byte	0x08
	.zero		1


	//   ....[6]....
        /*00ec*/ 	.word	0x00000290
        /*00f0*/ 	.word	0x000000ff
        /*00f4*/ 	.word	0x00000018
        /*00f8*/ 	.short	0x0100
        /*00fa*/ 	.byte	0x08
	.zero		1


	//   ....[7]....
        /*00fc*/ 	.word	0x000002a0
        /*0100*/ 	.word	0x000000ff
        /*0104*/ 	.word	0x00000040
        /*0108*/ 	.short	0x0100
        /*010a*/ 	.byte	0x08
	.zero		1


	//   ....[8]....
        /*010c*/ 	.word	0x000002b0
        /*0110*/ 	.word	0x000000ff
        /*0114*/ 	.word	0x00000020
        /*0118*/ 	.short	0x0100
        /*011a*/ 	.byte	0x08
	.zero		1


	//   ....[9]....
        /*011c*/ 	.word	0x000002c0
        /*0120*/ 	.word	0x000000ff
        /*0124*/ 	.word	0x00000048
        /*0128*/ 	.short	0x0100
        /*012a*/ 	.byte	0x08
	.zero		1


	//   ....[10]....
        /*012c*/ 	.word	0x00000700
        /*0130*/ 	.word	0x000000ff
        /*0134*/ 	.word	0x00000060
        /*0138*/ 	.short	0x0100
        /*013a*/ 	.byte	0x06
	.zero		1


	//   ....[11]....
        /*013c*/ 	.word	0x000007a0
        /*0140*/ 	.word	0x000000ff
        /*0144*/ 	.word	0x00000068
        /*0148*/ 	.short	0x0100
        /*014a*/ 	.byte	0x06
	.zero		1


	//   ....[12]....
        /*014c*/ 	.word	0x00001750
        /*0150*/ 	.word	0x00000003
        /*0154*/ 	.word	0x00000000
        /*0158*/ 	.short	0x010a
        /*015a*/ 	.byte	0x3f
	.zero		1


	//   ....[13]....
        /*015c*/ 	.word	0x000017b0
        /*0160*/ 	.word	0x00000003
        /*0164*/ 	.word	0x00000000
        /*0168*/ 	.short	0x010a
        /*016a*/ 	.byte	0x3f
	.zero		1


	//   ....[14]....
        /*016c*/ 	.word	0x00001cf0
        /*0170*/ 	.word	0x00000005
        /*0174*/ 	.word	0x00000000
        /*0178*/ 	.short	0x010a
        /*017a*/ 	.byte	0x3f
	.zero		1


	//   ....[15]....
        /*017c*/ 	.word	0x00001d30
        /*0180*/ 	.word	0x00000005
        /*0184*/ 	.word	0x00000000
        /*0188*/ 	.short	0x010a
        /*018a*/ 	.byte	0x3f
	.zero		1


	//   ....[16]....
        /*018c*/ 	.word	0x00002150
        /*0190*/ 	.word	0x00000004
        /*0194*/ 	.word	0x00000000
        /*0198*/ 	.short	0x0101
        /*019a*/ 	.byte	0x3f
	.zero		1


	//   ....[17]....
        /*019c*/ 	.word	0x00002340
        /*01a0*/ 	.word	0x00000000
        /*01a4*/ 	.word	0x00000000
        /*01a8*/ 	.short	0x0101
        /*01aa*/ 	.byte	0x3f
	.zero		1


	//   ....[18]....
        /*01ac*/ 	.word	0x00005740
        /*01b0*/ 	.word	0x00000015
        /*01b4*/ 	.word	0x00000028
        /*01b8*/ 	.short	0x010a
        /*01ba*/ 	.byte	0x3f
	.zero		1


	//   ....[19]....
        /*01bc*/ 	.word	0x00005bc0
        /*01c0*/ 	.word	0x00000006
        /*01c4*/ 	.word	0x00000068
        /*01c8*/ 	.short	0x0101
        /*01ca*/ 	.byte	0x3f
	.zero		1


	//   ....[20]....
        /*01cc*/ 	.word	0x000062f0
        /*01d0*/ 	.word	0x00000007
        /*01d4*/ 	.word	0x00000000
        /*01d8*/ 	.short	0x010a
        /*01da*/ 	.byte	0x3f
	.zero		1


	//   ....[21]....
        /*01dc*/ 	.word	0x00006370
        /*01e0*/ 	.word	0x00000008
        /*01e4*/ 	.word	0x00000000
        /*01e8*/ 	.short	0x010a
        /*01ea*/ 	.byte	0x3f
	.zero		1


	//   ....[22]....
        /*01ec*/ 	.word	0x00006400
        /*01f0*/ 	.word	0x00000009
        /*01f4*/ 	.word	0x00000000
        /*01f8*/ 	.short	0x010a
        /*01fa*/ 	.byte	0x3f
	.zero		1


	//   ....[23]....
        /*01fc*/ 	.word	0x00006490
        /*0200*/ 	.word	0x00000006
        /*0204*/ 	.word	0x00000000
        /*0208*/ 	.short	0x010a
        /*020a*/ 	.byte	0x3f
	.zero		1


	//   ....[24]....
        /*020c*/ 	.word	0x00006520
        /*0210*/ 	.word	0x00000003
        /*0214*/ 	.word	0x00000000
        /*0218*/ 	.short	0x010a
        /*021a*/ 	.byte	0x3f
	.zero		1


	//   ....[25]....
        /*021c*/ 	.word	0x00006580
        /*0220*/ 	.word	0x00000003
        /*0224*/ 	.word	0x00000000
        /*0228*/ 	.short	0x010a
        /*022a*/ 	.byte	0x3f
	.zero		1


	//   ....[26]....
        /*022c*/ 	.word	0x000065d0
        /*0230*/ 	.word	0x00000005
        /*0234*/ 	.word	0x00000000
        /*0238*/ 	.short	0x010a
        /*023a*/ 	.byte	0x3f
	.zero		1


	//   ....[27]....
        /*023c*/ 	.word	0x000066a0
        /*0240*/ 	.word	0x00000015
        /*0244*/ 	.word	0x00000028
        /*0248*/ 	.short	0x010a
        /*024a*/ 	.byte	0x3f
	.zero		1


	//   ....[28]....
        /*024c*/ 	.word	0x00006770
        /*0250*/ 	.word	0x00000007
        /*0254*/ 	.word	0x00000000
        /*0258*/ 	.short	0x010a
        /*025a*/ 	.byte	0x3f
	.zero		1


	//   ....[29]....
        /*025c*/ 	.word	0x000067c0
        /*0260*/ 	.word	0x00000008
        /*0264*/ 	.word	0x00000000
        /*0268*/ 	.short	0x010a
        /*026a*/ 	.byte	0x3f
	.zero		1


	//   ....[30]....
        /*026c*/ 	.word	0x00006810
        /*0270*/ 	.word	0x00000009
        /*0274*/ 	.word	0x00000000
        /*0278*/ 	.short	0x010a
        /*027a*/ 	.byte	0x3f
	.zero		1


	//   ....[31]....
        /*027c*/ 	.word	0x00006860
        /*0280*/ 	.word	0x00000006
        /*0284*/ 	.word	0x00000000
        /*0288*/ 	.short	0x010a
        /*028a*/ 	.byte	0x3f
	.zero		1


	//----- nvinfo : EIATTR_NUM_MBARRIERS
	.align		4
.L_35:
        /*028c*/ 	.byte	0x03, 0x38
        /*028e*/ 	.short	0x000c


	//----- nvinfo : EIATTR_EXIT_INSTR_OFFSETS
	.align		4
        /*0290*/ 	.byte	0x04, 0x1c
        /*0292*/ 	.short	(.L_37 - .L_36)


	//   ....[0]....
.L_36:
        /*0294*/ 	.word	0x000009f0


	//   ....[1]....
        /*0298*/ 	.word	0x00001200


	//   ....[2]....
        /*029c*/ 	.word	0x00004df0


	//   ....[3]....
        /*02a0*/ 	.word	0x00005350


	//   ....[4]....
        /*02a4*/ 	.word	0x00006570


	//----- nvinfo : EIATTR_MAX_THREADS
	.align		4
.L_37:
        /*02a8*/ 	.byte	0x04, 0x05
        /*02aa*/ 	.short	(.L_39 - .L_38)
.L_38:
        /*02ac*/ 	.word	0x00000180
        /*02b0*/ 	.word	0x00000001
        /*02b4*/ 	.word	0x00000001


	//----- nvinfo : EIATTR_CRS_STACK_SIZE
	.align		4
.L_39:
        /*02b8*/ 	.byte	0x04, 0x1e
        /*02ba*/ 	.short	(.L_41 - .L_40)
.L_40:
        /*02bc*/ 	.word	0x00000000


	//----- nvinfo : EIATTR_CBANK_PARAM_SIZE
	.align		4
.L_41:
        /*02c0*/ 	.byte	0x03, 0x19
        /*02c2*/ 	.short	0x0470


	//----- nvinfo : EIATTR_PARAM_CBANK
	.align		4
        /*02c4*/ 	.byte	0x04, 0x0a
        /*02c6*/ 	.short	(.L_43 - .L_42)
	.align		4
.L_42:
        /*02c8*/ 	.word	index@(.nv.constant0._ZN7cutlass13device_kernelINS_4gemm6kernel13GemmUniversalIN4cute5tupleIJiiiiEEENS1_10collective13CollectiveMmaINS1_34MainloopSm90TmaGmmaWarpSpecializedILi5ENS5_IJNS4_1CILi2EEESB_NSA_ILi1EEEEEENS1_35KernelTmaWarpSpecializedCooperativeEEENS5_IJNSA_ILi128EEENSA_ILi64EEESG_EEENS_10bfloat16_tENS5_IJlSC_lEEESJ_SK_NS4_8TiledMMAINS4_8MMA_AtomIJNS4_4SM904GMMA27MMA_64x64x16_F32BF16BF16_SSILNSO_5MajorE0ELSQ_0ELNSO_7ScaleInE1ELSR_1EEEEEENS4_6LayoutINS5_IJSB_SC_SC_EEENS5_IJSC_NSA_ILi0EEESW_EEEEENS5_IJNS4_10UnderscoreESZ_SZ_EEEEENS4_23SM90_TMA_LOAD_MULTICASTENS4_14ComposedLayoutINS4_7SwizzleILi3ELi4ELi3EEENS4_18smem_ptr_flag_bitsILi16EEENSU_INS5_IJNSA_ILi8EEESH_EEENS5_IJSH_SC_EEEEEEEvNS4_8identityES12_S1C_vS1D_EENS_8epilogue10collective6detail29Sm90TmaWarpSpecializedAdapterINS1G_15DefaultEpilogueISJ_SK_SK_NS1F_6thread17LinearCombinationISJ_Li1EffLNS1K_9ScaleType4KindE0ELNS_15FloatRoundStyleE2ESJ_EENS1_15EpilogueDefaultEEEEEvvEEEEvNT_6ParamsE)
        /*02cc*/ 	.short	0x0210
        /*02ce*/ 	.short	0x0470


	//----- nvinfo : EIATTR_SW_WAR
	.align		4
.L_43:
        /*02d0*/ 	.byte	0x04, 0x36
        /*02d2*/ 	.short	(.L_45 - .L_44)
.L_44:
        /*02d4*/ 	.word	0x00000008
.L_45:


//--------------------- .nv.callgraph             --------------------------
	.section	.nv.callgraph,"",@"SHT_CUDA_CALLGRAPH"
	.align	4
	.sectionentsize	8
	.align		4
        /*0000*/ 	.word	0x00000000
	.align		4
        /*0004*/ 	.word	0xffffffff
	.align		4
        /*0008*/ 	.word	index@(_ZN7cutlass13device_kernelINS_4gemm6kernel13GemmUniversalIN4cute5tupleIJiiiiEEENS1_10collective13CollectiveMmaINS1_34MainloopSm90TmaGmmaWarpSpecializedILi5ENS5_IJNS4_1CILi2EEESB_NSA_ILi1EEEEEENS1_35KernelTmaWarpSpecializedCooperativeEEENS5_IJNSA_ILi128EEENSA_ILi64EEESG_EEENS_10bfloat16_tENS5_IJlSC_lEEESJ_SK_NS4_8TiledMMAINS4_8MMA_AtomIJNS4_4SM904GMMA27MMA_64x64x16_F32BF16BF16_SSILNSO_5MajorE0ELSQ_0ELNSO_7ScaleInE1ELSR_1EEEEEENS4_6LayoutINS5_IJSB_SC_SC_EEENS5_IJSC_NSA_ILi0EEESW_EEEEENS5_IJNS4_10UnderscoreESZ_SZ_EEEEENS4_23SM90_TMA_LOAD_MULTICASTENS4_14ComposedLayoutINS4_7SwizzleILi3ELi4ELi3EEENS4_18smem_ptr_flag_bitsILi16EEENSU_INS5_IJNSA_ILi8EEESH_EEENS5_IJSH_SC_EEEEEEEvNS4_8identityES12_S1C_vS1D_EENS_8epilogue10collective6detail29Sm90TmaWarpSpecializedAdapterINS1G_15DefaultEpilogueISJ_SK_SK_NS1F_6thread17LinearCombinationISJ_Li1EffLNS1K_9ScaleType4KindE0ELNS_15FloatRoundStyleE2ESJ_EENS1_15EpilogueDefaultEEEEEvvEEEEvNT_6ParamsE)
	.align		4
        /*000c*/ 	.word	index@(__assertfail)
	.align		4
        /*0010*/ 	.word	0x00000000
	.align		4
        /*0014*/ 	.word	0xfffffffe
	.align		4
        /*0018*/ 	.word	0x00000000
	.align		4
        /*001c*/ 	.word	0xfffffffd
	.align		4
        /*0020*/ 	.word	0x00000000
	.align		4
        /*0024*/ 	.word	0xfffffffc


//--------------------- .nv.constant4             --------------------------
	.section	.nv.constant4,"a",@progbits
	.align	8
	.align		8
.nv.constant4:
        /*0000*/ 	.dword	__assertfail
	.align		8
        /*0008*/ 	.dword	__unnamed_1
	.align		8
        /*0010*/ 	.dword	_ZN39_INTERNAL_efaa6d22_4_k_cu_e747c16d_39574cuda3std3__45__cpo5beginE
	.align		8
        /*0018*/ 	.dword	_ZN39_INTERNAL_efaa6d22_4_k_cu_e747c16d_39574cuda3std3__45__cpo3endE
	.align		8
        /*0020*/ 	.dword	_ZN39_INTERNAL_efaa6d22_4_k_cu_e747c16d_39574cuda3std3__45__cpo6cbeginE
	.align		8
        /*0028*/ 	.dword	_ZN39_INTERNAL_efaa6d22_4_k_cu_e747c16d_39574cuda3std3__45__cpo4cendE
	.align		8
        /*0030*/ 	.dword	_ZN39_INTERNAL_efaa6d22_4_k_cu_e747c16d_39574cuda3std3__441_GLOBAL__N__efaa6d22_4_k_cu_e747c16d_39576ignoreE
	.align		8
        /*0038*/ 	.dword	_ZN39_INTERNAL_efaa6d22_4_k_cu_e747c16d_39574cuda3std3__419piecewise_constructE
	.align		8
        /*0040*/ 	.dword	_ZN39_INTERNAL_efaa6d22_4_k_cu_e747c16d_39574cuda3std3__48in_placeE
	.align		8
        /*0048*/ 	.dword	_ZN39_INTERNAL_efaa6d22_4_k_cu_e747c16d_39574cuda3std6ranges3__45__cpo4swapE
	.align		8
        /*0050*/ 	.dword	_ZN39_INTERNAL_efaa6d22_4_k_cu_e747c16d_39574cuda3std6ranges3__45__cpo9iter_moveE
	.align		8
        /*0058*/ 	.dword	_ZN39_INTERNAL_efaa6d22_4_k_cu_e747c16d_39574cute7productE
	.align		8
        /*0060*/ 	.dword	_ZN39_INTERNAL_efaa6d22_4_k_cu_e747c16d_39574cute1_E
	.align		8
        /*0068*/ 	.dword	$str$22
	.align		8
        /*0070*/ 	.dword	$str$23


//--------------------- .text._ZN7cutlass13device_kernelINS_4gemm6kernel13GemmUniversalIN4cute5tupleIJiiiiEEENS1_10collective13CollectiveMmaINS1_34MainloopSm90TmaGmmaWarpSpecializedILi5ENS5_IJNS4_1CILi2EEESB_NSA_ILi1EEEEEENS1_35KernelTmaWarpSpecializedCooperativeEEENS5_IJNSA_ILi128EEENSA_ILi64EEESG_EEENS_10bfloat16_tENS5_IJlSC_lEEESJ_SK_NS4_8TiledMMAINS4_8MMA_AtomIJNS4_4SM904GMMA27MMA_64x64x16_F32BF16BF16_SSILNSO_5MajorE0ELSQ_0ELNSO_7ScaleInE1ELSR_1EEEEEENS4_6LayoutINS5_IJSB_SC_SC_EEENS5_IJSC_NSA_ILi0EEESW_EEEEENS5_IJNS4_10UnderscoreESZ_SZ_EEEEENS4_23SM90_TMA_LOAD_MULTICASTENS4_14ComposedLayoutINS4_7SwizzleILi3ELi4ELi3EEENS4_18smem_ptr_flag_bitsILi16EEENSU_INS5_IJNSA_ILi8EEESH_EEENS5_IJSH_SC_EEEEEEEvNS4_8identityES12_S1C_vS1D_EENS_8epilogue10collective6detail29Sm90TmaWarpSpecializedAdapterINS1G_15DefaultEpilogueISJ_SK_SK_NS1F_6thread17LinearCombinationISJ_Li1EffLNS1K_9ScaleType4KindE0ELNS_15FloatRoundStyleE2ESJ_EENS1_15EpilogueDefaultEEEEEvvEEEEvNT_6ParamsE --------------------------
	.section	.text._ZN7cutlass13device_kernelINS_4gemm6kernel13GemmUniversalIN4cute5tupleIJiiiiEEENS1_10collective13CollectiveMmaINS1_34MainloopSm90TmaGmmaWarpSpecializedILi5ENS5_IJNS4_1CILi2EEESB_NSA_ILi1EEEEEENS1_35KernelTmaWarpSpecializedCooperativeEEENS5_IJNSA_ILi128EEENSA_ILi64EEESG_EEENS_10bfloat16_tENS5_IJlSC_lEEESJ_SK_NS4_8TiledMMAINS4_8MMA_AtomIJNS4_4SM904GMMA27MMA_64x64x16_F32BF16BF16_SSILNSO_5MajorE0ELSQ_0ELNSO_7ScaleInE1ELSR_1EEEEEENS4_6LayoutINS5_IJSB_SC_SC_EEENS5_IJSC_NSA_ILi0EEESW_EEEEENS5_IJNS4_10UnderscoreESZ_SZ_EEEEENS4_23SM90_TMA_LOAD_MULTICASTENS4_14ComposedLayoutINS4_7SwizzleILi3ELi4ELi3EEENS4_18smem_ptr_flag_bitsILi16EEENSU_INS5_IJNSA_ILi8EEESH_EEENS5_IJSH_SC_EEEEEEEvNS4_8identityES12_S1C_vS1D_EENS_8epilogue10collective6detail29Sm90TmaWarpSpecializedAdapterINS1G_15DefaultEpilogueISJ_SK_SK_NS1F_6thread17LinearCombinationISJ_Li1EffLNS1K_9ScaleType4KindE0ELNS_15FloatRoundStyleE2ESJ_EENS1_15EpilogueDefaultEEEEEvvEEEEvNT_6ParamsE,"ax",@progbits
	.align	128
.text._ZN7cutlass13device_kernelINS_4gemm6kernel13GemmUniversalIN4cute5tupleIJiiiiEEENS1_10collective13CollectiveMmaINS1_34MainloopSm90TmaGmmaWarpSpecializedILi5ENS5_IJNS4_1CILi2EEESB_NSA_ILi1EEEEEENS1_35KernelTmaWarpSpecializedCooperativeEEENS5_IJNSA_ILi128EEENSA_ILi64EEESG_EEENS_10bfloat16_tENS5_IJlSC_lEEESJ_SK_NS4_8TiledMMAINS4_8MMA_AtomIJNS4_4SM904GMMA27MMA_64x64x16_F32BF16BF16_SSILNSO_5MajorE0ELSQ_0ELNSO_7ScaleInE1ELSR_1EEEEEENS4_6LayoutINS5_IJSB_SC_SC_EEENS5_IJSC_NSA_ILi0EEESW_EEEEENS5_IJNS4_10UnderscoreESZ_SZ_EEEEENS4_23SM90_TMA_LOAD_MULTICASTENS4_14ComposedLayoutINS4_7SwizzleILi3ELi4ELi3EEENS4_18smem_ptr_flag_bitsILi16EEENSU_INS5_IJNSA_ILi8EEESH_EEENS5_IJSH_SC_EEEEEEEvNS4_8identityES12_S1C_vS1D_EENS_8epilogue10collective6detail29Sm90TmaWarpSpecializedAdapterINS1G_15DefaultEpilogueISJ_SK_SK_NS1F_6thread17LinearCombinationISJ_Li1EffLNS1K_9ScaleType4KindE0ELNS_15FloatRoundStyleE2ESJ_EENS1_15EpilogueDefaultEEEEEvvEEEEvNT_6ParamsE:
        .type           _ZN7cutlass13device_kernelINS_4gemm6kernel13GemmUniversalIN4cute5tupleIJiiiiEEENS1_10collective13CollectiveMmaINS1_34MainloopSm90TmaGmmaWarpSpecializedILi5ENS5_IJNS4_1CILi2EEESB_NSA_ILi1EEEEEENS1_35KernelTmaWarpSpecializedCooperativeEEENS5_IJNSA_ILi128EEENSA_ILi64EEESG_EEENS_10bfloat16_tENS5_IJlSC_lEEESJ_SK_NS4_8TiledMMAINS4_8MMA_AtomIJNS4_4SM904GMMA27MMA_64x64x16_F32BF16BF16_SSILNSO_5MajorE0ELSQ_0ELNSO_7ScaleInE1ELSR_1EEEEEENS4_6LayoutINS5_IJSB_SC_SC_EEENS5_IJSC_NSA_ILi0EEESW_EEEEENS5_IJNS4_10UnderscoreESZ_SZ_EEEEENS4_23SM90_TMA_LOAD_MULTICASTENS4_14ComposedLayoutINS4_7SwizzleILi3ELi4ELi3EEENS4_18smem_ptr_flag_bitsILi16EEENSU_INS5_IJNSA_ILi8EEESH_EEENS5_IJSH_SC_EEEEEEEvNS4_8identityES12_S1C_vS1D_EENS_8epilogue10collective6detail29Sm90TmaWarpSpecializedAdapterINS1G_15DefaultEpilogueISJ_SK_SK_NS1F_6thread17LinearCombinationISJ_Li1EffLNS1K_9ScaleType4KindE0ELNS_15FloatRoundStyleE2ESJ_EENS1_15EpilogueDefaultEEEEEvvEEEEvNT_6ParamsE,@function
        .size           _ZN7cutlass13device_kernelINS_4gemm6kernel13GemmUniversalIN4cute5tupleIJiiiiEEENS1_10collective13CollectiveMmaINS1_34MainloopSm90TmaGmmaWarpSpecializedILi5ENS5_IJNS4_1CILi2EEESB_NSA_ILi1EEEEEENS1_35KernelTmaWarpSpecializedCooperativeEEENS5_IJNSA_ILi128EEENSA_ILi64EEESG_EEENS_10bfloat16_tENS5_IJlSC_lEEESJ_SK_NS4_8TiledMMAINS4_8MMA_AtomIJNS4_4SM904GMMA27MMA_64x64x16_F32BF16BF16_SSILNSO_5MajorE0ELSQ_0ELNSO_7ScaleInE1ELSR_1EEEEEENS4_6LayoutINS5_IJSB_SC_SC_EEENS5_IJSC_NSA_ILi0EEESW_EEEEENS5_IJNS4_10UnderscoreESZ_SZ_EEEEENS4_23SM90_TMA_LOAD_MULTICASTENS4_14ComposedLayoutINS4_7SwizzleILi3ELi4ELi3EEENS4_18smem_ptr_flag_bitsILi16EEENSU_INS5_IJNSA_ILi8EEESH_EEENS5_IJSH_SC_EEEEEEEvNS4_8identityES12_S1C_vS1D_EENS_8epilogue10collective6detail29Sm90TmaWarpSpecializedAdapterINS1G_15DefaultEpilogueISJ_SK_SK_NS1F_6thread17LinearCombinationISJ_Li1EffLNS1K_9ScaleType4KindE0ELNS_15FloatRoundStyleE2ESJ_EENS1_15EpilogueDefaultEEEEEvvEEEEvNT_6ParamsE,(.L_x_135 - _ZN7cutlass13device_kernelINS_4gemm6kernel13GemmUniversalIN4cute5tupleIJiiiiEEENS1_10collective13CollectiveMmaINS1_34MainloopSm90TmaGmmaWarpSpecializedILi5ENS5_IJNS4_1CILi2EEESB_NSA_ILi1EEEEEENS1_35KernelTmaWarpSpecializedCooperativeEEENS5_IJNSA_ILi128EEENSA_ILi64EEESG_EEENS_10bfloat16_tENS5_IJlSC_lEEESJ_SK_NS4_8TiledMMAINS4_8MMA_AtomIJNS4_4SM904GMMA27MMA_64x64x16_F32BF16BF16_SSILNSO_5MajorE0ELSQ_0ELNSO_7ScaleInE1ELSR_1EEEEEENS4_6LayoutINS5_IJSB_SC_SC_EEENS5_IJSC_NSA_ILi0EEESW_EEEEENS5_IJNS4_10UnderscoreESZ_SZ_EEEEENS4_23SM90_TMA_LOAD_MULTICASTENS4_14ComposedLayoutINS4_7SwizzleILi3ELi4ELi3EEENS4_18smem_ptr_flag_bitsILi16EEENSU_INS5_IJNSA_ILi8EEESH_EEENS5_IJSH_SC_EEEEEEEvNS4_8identityES12_S1C_vS1D_EENS_8epilogue10collective6detail29Sm90TmaWarpSpecializedAdapterINS1G_15DefaultEpilogueISJ_SK_SK_NS1F_6thread17LinearCombinationISJ_Li1EffLNS1K_9ScaleType4KindE0ELNS_15FloatRoundStyleE2ESJ_EENS1_15EpilogueDefaultEEEEEvvEEEEvNT_6ParamsE)
        .other          _ZN7cutlass13device_kernelINS_4gemm6kernel13GemmUniversalIN4cute5tupleIJiiiiEEENS1_10collective13CollectiveMmaINS1_34MainloopSm90TmaGmmaWarpSpecializedILi5ENS5_IJNS4_1CILi2EEESB_NSA_ILi1EEEEEENS1_35KernelTmaWarpSpecializedCooperativeEEENS5_IJNSA_ILi128EEENSA_ILi64EEESG_EEENS_10bfloat16_tENS5_IJlSC_lEEESJ_SK_NS4_8TiledMMAINS4_8MMA_AtomIJNS4_4SM904GMMA27MMA_64x64x16_F32BF16BF16_SSILNSO_5MajorE0ELSQ_0ELNSO_7ScaleInE1ELSR_1EEEEEENS4_6LayoutINS5_IJSB_SC_SC_EEENS5_IJSC_NSA_ILi0EEESW_EEEEENS5_IJNS4_10UnderscoreESZ_SZ_EEEEENS4_23SM90_TMA_LOAD_MULTICASTENS4_14ComposedLayoutINS4_7SwizzleILi3ELi4ELi3EEENS4_18smem_ptr_flag_bitsILi16EEENSU_INS5_IJNSA_ILi8EEESH_EEENS5_IJSH_SC_EEEEEEEvNS4_8identityES12_S1C_vS1D_EENS_8epilogue10collective6detail29Sm90TmaWarpSpecializedAdapterINS1G_15DefaultEpilogueISJ_SK_SK_NS1F_6thread17LinearCombinationISJ_Li1EffLNS1K_9ScaleType4KindE0ELNS_15FloatRoundStyleE2ESJ_EENS1_15EpilogueDefaultEEEEEvvEEEEvNT_6ParamsE,@"STO_CUDA_ENTRY STV_DEFAULT"
_ZN7cutlass13device_kernelINS_4gemm6kernel13GemmUniversalIN4cute5tupleIJiiiiEEENS1_10collective13CollectiveMmaINS1_34MainloopSm90TmaGmmaWarpSpecializedILi5ENS5_IJNS4_1CILi2EEESB_NSA_ILi1EEEEEENS1_35KernelTmaWarpSpecializedCooperativeEEENS5_IJNSA_ILi128EEENSA_ILi64EEESG_EEENS_10bfloat16_tENS5_IJlSC_lEEESJ_SK_NS4_8TiledMMAINS4_8MMA_AtomIJNS4_4SM904GMMA27MMA_64x64x16_F32BF16BF16_SSILNSO_5MajorE0ELSQ_0ELNSO_7ScaleInE1ELSR_1EEEEEENS4_6LayoutINS5_IJSB_SC_SC_EEENS5_IJSC_NSA_ILi0EEESW_EEEEENS5_IJNS4_10UnderscoreESZ_SZ_EEEEENS4_23SM90_TMA_LOAD_MULTICASTENS4_14ComposedLayoutINS4_7SwizzleILi3ELi4ELi3EEENS4_18smem_ptr_flag_bitsILi16EEENSU_INS5_IJNSA_ILi8EEESH_EEENS5_IJSH_SC_EEEEEEEvNS4_8identityES12_S1C_vS1D_EENS_8epilogue10collective6detail29Sm90TmaWarpSpecializedAdapterINS1G_15DefaultEpilogueISJ_SK_SK_NS1F_6thread17LinearCombinationISJ_Li1EffLNS1K_9ScaleType4KindE0ELNS_15FloatRoundStyleE2ESJ_EENS1_15EpilogueDefaultEEEEEvvEEEEvNT_6ParamsE:
[----:B------:R-:W0:Y:S01]  /*0000*/  LDC R1, c[0x0][0x28] ;  /* 0x00000a00ff017b82 */ /* 0x000e220000000800 */
[----:B------:R-:W1:Y:S01]  /*0010*/  S2R R63, SR_TID.X ;  /* 0x00000000003f7919 */ /* 0x000e620000002100 */
[----:B------:R-:W-:Y:S01]  /*0020*/  ELECT P0, URZ, PT ;  /* 0x00000000003f782f */ /* 0x000fe20003800000 */
[----:B------:R-:W-:Y:S01]  /*0030*/  BSSY B0, `(.L_x_0) ;  /* 0x000000f000007945 */ /* 0x000fe20003800000 */
[--C-:B-1----:R-:W-:Y:S02]  /*0040*/  SHF.R.U32.HI R0, RZ, 0x5, R63.reuse ;  /* 0x00000005ff007819 */ /* 0x102fe4000001163f */
[----:B------:R-:W-:-:S03]  /*0050*/  SHF.R.U32.HI R7, RZ, 0x7, R63 ;  /* 0x00000007ff077819 */ /* 0x000fc6000001163f */
[----:B------:R-:W1:Y:S04]  /*0060*/  SHFL.IDX PT, R3, R0, RZ, 0x1f ;  /* 0x00001fff00037589 */ /* 0x000e6800000e0000 */
[----:B------:R2:W3:Y:S01]  /*0070*/  SHFL.IDX PT, R2, R7, RZ, 0x1f ;  /* 0x00001fff07027589 */ /* 0x0004e200000e0000 */
[----:B-1----:R-:W-:-:S13]  /*0080*/  ISETP.NE.OR P0, PT, R3, RZ, !P0 ;  /* 0x000000ff0300720c */ /* 0x002fda0004705670 */
[----:B0-23--:R-:W-:Y:S05]  /*0090*/  @P0 BRA `(.L_x_1) ;  /* 0x0000000000200947 */ /* 0x00dfea0003800000 */
[----:B------:R-:W-:Y:S02]  /*00a0*/  ULDC.64 UR4, c[0x0][0x198] ;  /* 0x0000660000047ab9 */ /* 0x000fe40000000a00 */
[----:B------:R-:W-:Y:S02]  /*00b0*/  UIADD3 UR6, UP0, UR4, 0xf0, URZ ;  /* 0x000000f004067890 */ /* 0x000fe4000ff1e03f */
[----:B------:R-:W-:Y:S02]  /*00c0*/  UIADD3 UR4, UP1, UR4, 0x1f0, URZ ;  /* 0x000001f004047890 */ /* 0x000fe4000ff3e03f */
[----:B------:R-:W-:Y:S02]  /*00d0*/  UIADD3.X UR7, URZ, UR5, URZ, UP0, !UPT ;  /* 0x000000053f077290 */ /* 0x000fe400087fe43f */
[----:B------:R-:W-:-:S07]  /*00e0*/  UIADD3.X UR5, URZ, UR5, URZ, UP1, !UPT ;  /* 0x000000053f057290 */ /* 0x000fce0008ffe43f */
[----:B------:R0:W-:Y:S02]  /*00f0*/  UTMACCTL.PF [UR6] ;  /* 0x00000000060079b9 */ /* 0x0001e40008040000 */
[----:B------:R0:W-:Y:S02]  /*0100*/  UTMACCTL.PF [UR4] ;  /* 0x00000000040079b9 */ /* 0x0001e40008040000 */
[----:B0-----:R-:W-:Y:S01]  /*0110*/  NOP ;  /* 0x0000000000007918 */ /* 0x001fe20000000000 */
.L_x_1:
[----:B------:R-:W-:Y:S05]  /*0120*/  BSYNC B0 ;  /* 0x0000000000007941 */ /* 0x000fea0003800000 */
.L_x_0:
[----:B------:R-:W0:Y:S02]  /*0130*/  SHFL.IDX PT, R5, R0, RZ, 0x1f ;  /* 0x00001fff00057589 */ /* 0x000e2400000e0000 */
[----:B0-----:R-:W-:-:S13]  /*0140*/  ISETP.NE.AND P0, PT, R5, RZ, PT ;  /* 0x000000ff0500720c */ /* 0x001fda0003f05270 */
[----:B------:R-:W-:Y:S05]  /*0150*/  @P0 BRA `(.L_x_2) ;  /* 0x0000000000600947 */ /* 0x000fea0003800000 */
[----:B------:R-:W0:Y:S01]  /*0160*/  S2UR UR8, SR_CgaCtaId ;  /* 0x00000000000879c3 */ /* 0x000e220000008800 */
[----:B------:R-:W-:Y:S01]  /*0170*/  UMOV UR4, 0x400 ;  /* 0x0000040000047882 */ /* 0x000fe20000000000 */
[----:B------:R-:W-:Y:S01]  /*0180*/  UMOV UR5, 0x1 ;  /* 0x0000000100057882 */ /* 0x000fe20000000000 */
[----:B------:R-:W-:Y:S01]  /*0190*/  UMOV UR6, 0x6 ;  /* 0x0000000600067882 */ /* 0x000fe20000000000 */
[----:B------:R-:W-:Y:S01]  /*01a0*/  ELECT P0, URZ, PT ;  /* 0x00000000003f782f */ /* 0x000fe20003800000 */
[----:B------:R-:W-:-:S04]  /*01b0*/  UIADD3 UR6, -UR6, 0x100000, URZ ;  /* 0x0010000006067890 */ /* 0x000fc8000fffe13f */
[----:B------:R-:W-:Y:S02]  /*01c0*/  USHF.L.U32 UR7, UR6, 0xb, URZ ;  /* 0x0000000b06077899 */ /* 0x000fe4000800063f */
[----:B------:R-:W-:Y:S02]  /*01d0*/  USHF.L.U32 UR6, UR6, 0x1, URZ ;  /* 0x0000000106067899 */ /* 0x000fe4000800063f */
[----:B0-----:R-:W-:Y:S02]  /*01e0*/  ULEA UR8, UR8, UR4, 0x18 ;  /* 0x0000000408087291 */ /* 0x001fe4000f8ec03f */
[----:B------:R-:W-:-:S04]  /*01f0*/  UIADD3 UR4, -UR5, 0x100000, URZ ;  /* 0x0010000005047890 */ /* 0x000fc8000fffe13f */
[----:B------:R-:W-:Y:S02]  /*0200*/  USHF.L.U32 UR5, UR4, 0xb, URZ ;  /* 0x0000000b04057899 */ /* 0x000fe4000800063f */
[----:B------:R-:W-:Y:S01]  /*0210*/  USHF.L.U32 UR4, UR4, 0x1, URZ ;  /* 0x0000000104047899 */ /* 0x000fe2000800063f */
[----:B------:R-:W0:Y:S11]  /*0220*/  FENCE.VIEW.ASYNC.S ;  /* 0x00000000000073c6 */ /* 0x000e360000000000 */
[----:B0-----:R0:W1:Y:S01]  /*0230*/  SYNCS.EXCH.64 URZ, [UR8], UR4 ;  /* 0x00000004083f75b2 */ /* 0x0010620008000100 */
[----:B------:R0:W2:Y:S01]  /*0240*/  SYNCS.EXCH.64 URZ, [UR8+0x28], UR6 ;  /* 0x00002806083f75b2 */ /* 0x0000a20008000100 */
[----:B------:R0:W3:Y:S01]  /*0250*/  SYNCS.EXCH.64 URZ, [UR8+0x8], UR4 ;  /* 0x00000804083f75b2 */ /* 0x0000e20008000100 */
[----:B------:R0:W4:Y:S01]  /*0260*/  SYNCS.EXCH.64 URZ, [UR8+0x30], UR6 ;  /* 0x00003006083f75b2 */ /* 0x0001220008000100 */
[----:B------:R0:W0:Y:S01]  /*0270*/  SYNCS.EXCH.64 URZ, [UR8+0x10], UR4 ;  /* 0x00001004083f75b2 */ /* 0x0000220008000100 */
[----:B------:R0:W0:Y:S01]  /*0280*/  SYNCS.EXCH.64 URZ, [UR8+0x38], UR6 ;  /* 0x00003806083f75b2 */ /* 0x0000220008000100 */
[----:B------:R0:W0:Y:S01]  /*0290*/  SYNCS.EXCH.64 URZ, [UR8+0x18], UR4 ;  /* 0x00001804083f75b2 */ /* 0x0000220008000100 */
[----:B------:R0:W0:Y:S01]  /*02a0*/  SYNCS.EXCH.64 URZ, [UR8+0x40], UR6 ;  /* 0x00004006083f75b2 */ /* 0x0000220008000100 */
[----:B------:R0:W0:Y:S01]  /*02b0*/  SYNCS.EXCH.64 URZ, [UR8+0x20], UR4 ;  /* 0x00002004083f75b2 */ /* 0x0000220008000100 */
[----:B------:R0:W0:Y:S01]  /*02c0*/  SYNCS.EXCH.64 URZ, [UR8+0x48], UR6 ;  /* 0x00004806083f75b2 */ /* 0x0000220008000100 */
[----:B------:R-:W-:Y:S01]  /*02d0*/  NOP ;  /* 0x0000000000007918 */ /* 0x000fe20000000000 */
.L_x_2:
[----:B------:R-:W-:Y:S01]  /*02e0*/  SHF.R.S32.HI R4, RZ, 0x1f, R63 ;  /* 0x0000001fff047819 */ /* 0x000fe2000001143f */
[----:B------:R-:W5:Y:S01]  /*02f0*/  SHFL.IDX PT, R0, R0, RZ, 0x1f ;  /* 0x00001fff00007589 */ /* 0x000f6200000e0000 */
[----:B0-----:R-:W0:Y:S01]  /*0300*/  S2UR UR8, SR_CTAID.X ;  /* 0x00000000000879c3 */ /* 0x001e220000002500 */
[----:B------:R-:W-:Y:S02]  /*0310*/  ELECT P0, URZ, PT ;  /* 0x00000000003f782f */ /* 0x000fe40003800000 */
[----:B------:R-:W-:Y:S01]  /*0320*/  LEA.HI R4, R4, R63, RZ, 0x7 ;  /* 0x0000003f04047211 */ /* 0x000fe200078f38ff */
[----:B------:R-:W-:Y:S01]  /*0330*/  ULDC UR4, c[0x0][0x150] ;  /* 0x0000540000047ab9 */ /* 0x000fe20000000800 */
[----:B------:R-:W-:Y:S01]  /*0340*/  SHF.R.S32.HI R6, RZ, 0x1f, R5 ;  /* 0x0000001fff067819 */ /* 0x000fe20000011405 */
[----:B------:R-:W-:Y:S01]  /*0350*/  NOP ;  /* 0x0000000000007918 */ /* 0x000fe20000000000 */
[----:B------:R-:W-:Y:S01]  /*0360*/  LOP3.LUT R4, R4, 0xffffff80, RZ, 0xc0, !PT ;  /* 0xffffff8004047812 */ /* 0x000fe200078ec0ff */
[----:B------:R-:W-:Y:S01]  /*0370*/  NOP ;  /* 0x0000000000007918 */ /* 0x000fe20000000000 */
[----:B------:R-:W-:Y:S01]  /*0380*/  LEA.HI R6, R6, R5, RZ, 0x2 ;  /* 0x0000000506067211 */ /* 0x000fe200078f10ff */
[----:B------:R-:W1:Y:S01]  /*0390*/  LDC R11, c[0x0][0x144] ;  /* 0x00005100ff0b7b82 */ /* 0x000e620000000800 */
[----:B------:R-:W-:Y:S01]  /*03a0*/  IMAD.MOV.U32 R22, RZ, RZ, 0x1 ;  /* 0x00000001ff167424 */ /* 0x000fe200078e00ff */
[----:B------:R-:W-:Y:S01]  /*03b0*/  ISETP.NE.AND P3, PT, R2, RZ, PT ;  /* 0x000000ff0200720c */ /* 0x000fe20003f65270 */
[----:B------:R-:W-:Y:S01]  /*03c0*/  IMAD.IADD R8, R63, 0x1, -R4 ;  /* 0x000000013f087824 */ /* 0x000fe200078e0a04 */
[----:B------:R-:W-:Y:S01]  /*03d0*/  LOP3.LUT R6, R6, 0x3ffffffc, RZ, 0xc0, !PT ;  /* 0x3ffffffc06067812 */ /* 0x000fe200078ec0ff */
[----:B------:R-:W2:Y:S03]  /*03e0*/  S2R R4, SR_CTAID.Y ;  /* 0x0000000000047919 */ /* 0x000ea60000002600 */
[----:B------:R-:W-:Y:S01]  /*03f0*/  SHF.R.S32.HI R9, RZ, 0x1f, R8 ;  /* 0x0000001fff097819 */ /* 0x000fe20000011408 */
[----:B------:R-:W-:Y:S01]  /*0400*/  IMAD.IADD R6, R5, 0x1, -R6 ;  /* 0x0000000105067824 */ /* 0x000fe200078e0a06 */
[----:B------:R-:W3:Y:S02]  /*0410*/  LDC R13, c[0x0][0x140] ;  /* 0x00005000ff0d7b82 */ /* 0x000ee40000000800 */
[----:B------:R-:W-:-:S02]  /*0420*/  LEA.HI R9, R9, R8, RZ, 0x3 ;  /* 0x0000000809097211 */ /* 0x000fc400078f18ff */
[----:B-----5:R-:W-:Y:S02]  /*0430*/  ISETP.NE.OR P0, PT, R0, RZ, !P0 ;  /* 0x000000ff0000720c */ /* 0x020fe40004705670 */
[--C-:B------:R-:W-:Y:S02]  /*0440*/  SHF.R.S32.HI R0, RZ, 0x3, R9.reuse ;  /* 0x00000003ff007819 */ /* 0x100fe40000011409 */
[----:B0-----:R-:W-:Y:S02]  /*0450*/  I2FP.F32.U32 R10, UR8 ;  /* 0x00000008000a7c45 */ /* 0x001fe40008201000 */
[----:B------:R-:W-:-:S03]  /*0460*/  SHF.R.S32.HI R9, RZ, 0x1f, R9 ;  /* 0x0000001fff097819 */ /* 0x000fc60000011409 */
[----:B------:R-:W-:Y:S01]  /*0470*/  FMUL R10, R10, UR4 ;  /* 0x000000040a0a7c20 */ /* 0x000fe20008400000 */
[----:B------:R-:W-:Y:S01]  /*0480*/  LEA.HI R9, R9, R0, RZ, 0x2 ;  /* 0x0000000009097211 */ /* 0x000fe200078f10ff */
[----:B------:R-:W-:Y:S02]  /*0490*/  ULDC UR4, c[0x0][0x154] ;  /* 0x0000550000047ab9 */ /* 0x000fe40000000800 */
[----:B------:R-:W-:Y:S01]  /*04a0*/  VOTEU.ALL UP0, P0 ;  /* 0x00000000003f7886 */ /* 0x000fe20000000000 */
[----:B------:R-:W-:Y:S01]  /*04b0*/  LOP3.LUT R9, R9, 0xfffffffc, RZ, 0xc0, !PT ;  /* 0xfffffffc09097812 */ /* 0x000fe200078ec0ff */
[----:B------:R-:W0:Y:S01]  /*04c0*/  F2I.U32.TRUNC.NTZ R10, R10 ;  /* 0x0000000a000a7305 */ /* 0x000e22000020f000 */
[----:B------:R-:W-:Y:S02]  /*04d0*/  VOTEU.ALL UP1, P0 ;  /* 0x00000000003f7886 */ /* 0x000fe40000020000 */
[----:B------:R-:W5:Y:S01]  /*04e0*/  @!UP0 S2UR UR7, SR_CgaCtaId ;  /* 0x00000000000789c3 */ /* 0x000f620000008800 */
[----:B------:R-:W-:Y:S01]  /*04f0*/  IMAD.IADD R9, R0, 0x1, -R9 ;  /* 0x0000000100097824 */ /* 0x000fe200078e0a09 */
[----:B------:R-:W-:Y:S01]  /*0500*/  SHF.R.S32.HI R0, RZ, 0x1f, R3 ;  /* 0x0000001fff007819 */ /* 0x000fe20000011403 */
[----:B------:R-:W-:Y:S01]  /*0510*/  @!UP0 UMOV UR6, 0x400 ;  /* 0x0000040000068882 */ /* 0x000fe20000000000 */
[----:B---3--:R-:W-:Y:S01]  /*0520*/  ISETP.EQ.U32.AND P2, PT, R13, 0x1, PT ;  /* 0x000000010d00780c */ /* 0x008fe20003f42070 */
[----:B------:R-:W-:Y:S01]  /*0530*/  IMAD R19, R6, 0x4, R9 ;  /* 0x0000000406137824 */ /* 0x000fe200078e0209 */
[----:B--2---:R-:W-:-:S02]  /*0540*/  I2FP.F32.U32 R12, R4 ;  /* 0x00000004000c7245 */ /* 0x004fc40000201000 */
[----:B------:R-:W2:Y:S01]  /*0550*/  LDC R9, c[0x0][0x148] ;  /* 0x00005200ff097b82 */ /* 0x000ea20000000800 */
[----:B------:R-:W-:Y:S02]  /*0560*/  LEA.HI R0, R0, R3, RZ, 0x2 ;  /* 0x0000000300007211 */ /* 0x000fe400078f10ff */
[----:B------:R-:W-:Y:S01]  /*0570*/  LEA.HI R6, R19, R19, RZ, 0x1 ;  /* 0x0000001313067211 */ /* 0x000fe200078f08ff */
[----:B0-----:R-:W-:Y:S02]  /*0580*/  IMAD.MOV R14, RZ, RZ, -R10 ;  /* 0x000000ffff0e7224 */ /* 0x001fe400078e0a0a */
[----:B------:R-:W-:Y:S01]  /*0590*/  FMUL R12, R12, UR4 ;  /* 0x000000040c0c7c20 */ /* 0x000fe20008400000 */
[----:B------:R-:W-:Y:S01]  /*05a0*/  LOP3.LUT R0, R0, 0xfffffffc, RZ, 0xc0, !PT ;  /* 0xfffffffc00007812 */ /* 0x000fe200078ec0ff */
[----:B------:R-:W-:Y:S01]  /*05b0*/  UMOV UR4, 0x20 ;  /* 0x0000002000047882 */ /* 0x000fe20000000000 */
[----:B------:R-:W-:Y:S01]  /*05c0*/  LOP3.LUT R10, R6, 0xfffffffe, RZ, 0xc0, !PT ;  /* 0xfffffffe060a7812 */ /* 0x000fe200078ec0ff */
[----:B-1----:R-:W-:Y:S01]  /*05d0*/  IMAD R6, R11, R14, UR8 ;  /* 0x000000080b067e24 */ /* 0x002fe2000f8e020e */
[----:B------:R-:W-:-:S04]  /*05e0*/  @!UP0 UIADD3 UR4, -UR4, 0x100000, URZ ;  /* 0x0010000004048890 */ /* 0x000fc8000fffe13f */
[----:B------:R-:W-:Y:S02]  /*05f0*/  @!UP0 USHF.L.U32 UR5, UR4, 0xb, URZ ;  /* 0x0000000b04058899 */ /* 0x000fe4000800063f */
[----:B------:R-:W-:Y:S01]  /*0600*/  @!UP0 USHF.L.U32 UR4, UR4, 0x1, URZ ;  /* 0x0000000104048899 */ /* 0x000fe2000800063f */
[----:B------:R-:W0:Y:S01]  /*0610*/  F2I.U32.TRUNC.NTZ R12, R12 ;  /* 0x0000000c000c7305 */ /* 0x000e22000020f000 */
[----:B------:R-:W-:Y:S02]  /*0620*/  IMAD.IADD R3, R3, 0x1, -R0 ;  /* 0x0000000103037824 */ /* 0x000fe400078e0a00 */
[C---:B------:R-:W-:Y:S02]  /*0630*/  IMAD.IADD R11, R19.reuse, 0x1, -R10 ;  /* 0x00000001130b7824 */ /* 0x040fe400078e0a0a */
[----:B------:R-:W-:Y:S01]  /*0640*/  IMAD.SHL.U32 R10, R19, 0x4, RZ ;  /* 0x00000004130a7824 */ /* 0x000fe200078e00ff */
[----:B-----5:R-:W-:Y:S01]  /*0650*/  @!UP0 ULEA UR6, UR7, UR6, 0x18 ;  /* 0x0000000607068291 */ /* 0x020fe2000f8ec03f */
[----:B------:R-:W-:Y:S01]  /*0660*/  ISETP.NE.AND P1, PT, R3, 0x3, PT ;  /* 0x000000030300780c */ /* 0x000fe20003f25270 */
[----:B------:R-:W-:Y:S01]  /*0670*/  VOTEU.ALL UP0, P0 ;  /* 0x00000000003f7886 */ /* 0x000fe20000000000 */
[----:B------:R-:W-:-:S02]  /*0680*/  ISETP.NE.AND P4, PT, R11, R6, PT ;  /* 0x000000060b00720c */ /* 0x000fc40003f85270 */
[----:B------:R-:W-:Y:S02]  /*0690*/  LOP3.LUT R19, R19, 0xc, R10, 0x78, !PT ;  /* 0x0000000c13137812 */ /* 0x000fe400078e780a */
[----:B------:R-:W-:Y:S01]  /*06a0*/  LOP3.LUT P0, RZ, R8, 0x7, RZ, 0xc0, !PT ;  /* 0x0000000708ff7812 */ /* 0x000fe2000780c0ff */
[C---:B------:R-:W-:Y:S01]  /*06b0*/  VIADD R8, R2.reuse, 0xffffffff ;  /* 0xffffffff02087836 */ /* 0x040fe20000000000 */
[----:B------:R-:W-:Y:S01]  /*06c0*/  ISETP.EQ.OR P1, PT, R3, RZ, !P1 ;  /* 0x000000ff0300720c */ /* 0x000fe20004f22670 */
[----:B0-----:R-:W-:Y:S01]  /*06d0*/  IMAD.MOV R23, RZ, RZ, -R12 ;  /* 0x000000ffff177224 */ /* 0x001fe200078e0a0c */
[----:B------:R-:W-:Y:S01]  /*06e0*/  ISETP.LT.U32.AND P0, PT, R19, 0x4, !P0 ;  /* 0x000000041300780c */ /* 0x000fe20004701070 */
[----:B------:R-:W0:Y:S02]  /*06f0*/  FENCE.VIEW.ASYNC.S ;  /* 0x00000000000073c6 */ /* 0x000e240000000000 */
[----:B0-----:R0:W1:Y:S01]  /*0700*/  @!UP0 SYNCS.EXCH.64 URZ, [UR6+0x60], UR4 ;  /* 0x00006004063f85b2 */ /* 0x0010620008000100 */
[----:B------:R-:W-:Y:S01]  /*0710*/  ISETP.EQ.AND P1, PT, R2, RZ, P1 ;  /* 0x000000ff0200720c */ /* 0x000fe20000f22270 */
[----:B--2---:R-:W-:Y:S01]  /*0720*/  IMAD R11, R9, R23, R4 ;  /* 0x00000017090b7224 */ /* 0x004fe200078e0204 */
[----:B------:R-:W-:-:S02]  /*0730*/  ISETP.GE.U32.AND P6, PT, R8, 0x2, PT ;  /* 0x000000020800780c */ /* 0x000fc40003fc6070 */
[----:B------:R-:W-:Y:S02]  /*0740*/  @P4 LEA.HI R0, R19, R19, RZ, 0x1 ;  /* 0x0000001313004211 */ /* 0x000fe400078f08ff */
[----:B------:R-:W-:Y:S02]  /*0750*/  SEL R18, RZ, 0x1, !P1 ;  /* 0x00000001ff127807 */ /* 0x000fe40004800000 */
[----:B------:R-:W-:Y:S02]  /*0760*/  @P4 SHF.R.S32.HI R0, RZ, 0x1, R0 ;  /* 0x00000001ff004819 */ /* 0x000fe40000011400 */
[----:B------:R-:W-:Y:S02]  /*0770*/  SEL R18, R18, 0x2, P6 ;  /* 0x0000000212127807 */ /* 0x000fe40003000000 */
[----:B------:R-:W-:Y:S02]  /*0780*/  @P4 ISETP.NE.AND P5, PT, R0, R11, PT ;  /* 0x0000000b0000420c */ /* 0x000fe40003fa5270 */
[----:B------:R-:W-:Y:S01]  /*0790*/  SEL R11, RZ, 0x1, !P0 ;  /* 0x00000001ff0b7807 */ /* 0x000fe20004000000 */
[----:B------:R0:W2:Y:S01]  /*07a0*/  @!UP1 SYNCS.EXCH.64 URZ, [UR6+0x68], UR4 ;  /* 0x00006804063f95b2 */ /* 0x0000a20008000100 */
[----:B------:R-:W-:Y:S01]  /*07b0*/  @P4 SEL R22, RZ, 0x1, P5 ;  /* 0x00000001ff164807 */ /* 0x000fe20002800000 */
[----:B------:R-:W-:Y:S01]  /*07c0*/  NOP ;  /* 0x0000000000007918 */ /* 0x000fe20000000000 */
[----:B------:R-:W-:-:S02]  /*07d0*/  LOP3.LUT R0, R63, 0x7f, RZ, 0xc0, !PT ;  /* 0x0000007f3f007812 */ /* 0x000fc400078ec0ff */
[----:B------:R-:W-:Y:S01]  /*07e0*/  LOP3.LUT R22, R22, R11, RZ, 0xc0, !PT ;  /* 0x0000000b16167212 */ /* 0x000fe200078ec0ff */
[----:B01----:R-:W-:Y:S06]  /*07f0*/  @!P2 BRA `(.L_x_3) ;  /* 0x000000000008a947 */ /* 0x003fec0003800000 */
[----:B--2-4-:R-:W-:Y:S01]  /*0800*/  UCGABAR_ARV ;  /* 0x00000000000079c7 */ /* 0x014fe20008000000 */
[----:B------:R-:W-:Y:S05]  /*0810*/  BRA `(.L_x_4) ;  /* 0x0000000000047947 */ /* 0x000fea0003800000 */
.L_x_3:
[----:B--2-4-:R-:W-:Y:S01]  /*0820*/  NOP ;  /* 0x0000000000007918 */ /* 0x014fe20000000000 */
.L_x_4:
[----:B------:R-:W0:Y:S01]  /*0830*/  LDC R2, c[0x0][0x65c] ;  /* 0x00019700ff027b82 */ /* 0x000e220000000800 */
[----:B------:R-:W-:Y:S02]  /*0840*/  IMAD.U32 R10, RZ, RZ, UR8 ;  /* 0x00000008ff0a7e24 */ /* 0x000fe4000f8e00ff */
[----:B------:R-:W-:Y:S01]  /*0850*/  IMAD.MOV.U32 R11, RZ, RZ, RZ ;  /* 0x000000ffff0b7224 */ /* 0x000fe200078e00ff */
[----:B0-----:R-:W-:-:S04]  /*0860*/  ISETP.NE.AND P1, PT, R2, 0x1, PT ;  /* 0x000000010200780c */ /* 0x001fc80003f25270 */
[----:B------:R-:W-:-:S09]  /*0870*/  P2R R5, PR, RZ, 0x2 ;  /* 0x00000002ff057803 */ /* 0x000fd20000000000 */
[----:B------:R-:W0:Y:S01]  /*0880*/  @P1 LDC R17, c[0x0][0x10] ;  /* 0x00000400ff111b82 */ /* 0x000e220000000800 */
[----:B------:R-:W-:Y:S02]  /*0890*/  @P1 IMAD.MOV.U32 R5, RZ, RZ, RZ ;  /* 0x000000ffff051224 */ /* 0x000fe400078e00ff */
[----:B------:R-:W-:-:S05]  /*08a0*/  @P1 IMAD.MOV.U32 R15, RZ, RZ, RZ ;  /* 0x000000ffff0f1224 */ /* 0x000fca00078e00ff */
[----:B------:R-:W1:Y:S01]  /*08b0*/  @!P1 LDC R13, c[0x0][0xc] ;  /* 0x00000300ff0d9b82 */ /* 0x000e620000000800 */
[----:B------:R-:W-:Y:S01]  /*08c0*/  ULDC UR4, c[0x0][0xc] ;  /* 0x0000030000047ab9 */ /* 0x000fe20000000800 */
[----:B------:R-:W-:Y:S01]  /*08d0*/  ULDC UR5, c[0x0][0x10] ;  /* 0x0000040000057ab9 */ /* 0x000fe20000000800 */
[----:B------:R-:W-:Y:S01]  /*08e0*/  ULDC UR6, c[0x0][0x14] ;  /* 0x0000050000067ab9 */ /* 0x000fe20000000800 */
[----:B------:R-:W-:-:S04]  /*08f0*/  UIMAD.WIDE.U32 UR4, UR4, UR5, URZ ;  /* 0x00000005040472a5 */ /* 0x000fc8000f8e003f */
[----:B------:R-:W-:Y:S02]  /*0900*/  UIMAD.WIDE.U32 UR38, UR4, UR6, URZ ;  /* 0x00000006042672a5 */ /* 0x000fe4000f8e003f */
[----:B------:R-:W-:-:S04]  /*0910*/  UIMAD UR41, UR5, UR6, URZ ;  /* 0x00000006052972a4 */ /* 0x000fc8000f8e023f */
[----:B------:R-:W-:Y:S01]  /*0920*/  UIADD3 UR41, UR39, UR41, URZ ;  /* 0x0000002927297290 */ /* 0x000fe2000fffe03f */
[----:B0-----:R-:W-:-:S04]  /*0930*/  @P1 IMAD.WIDE.U32 R16, R17, UR8, R4 ;  /* 0x0000000811101c25 */ /* 0x001fc8000f8e0004 */
[----:B------:R-:W-:Y:S02]  /*0940*/  @P1 IMAD.IADD R17, R17, 0x1, R15 ;  /* 0x0000000111111824 */ /* 0x000fe400078e020f */
[----:B-1----:R-:W-:-:S04]  /*0950*/  @!P1 IMAD.WIDE.U32 R10, R4, R13, R10 ;  /* 0x0000000d040a9225 */ /* 0x002fc800078e000a */
[----:B------:R-:W-:Y:S02]  /*0960*/  @!P1 IMAD.MOV.U32 R16, RZ, RZ, R10 ;  /* 0x000000ffff109224 */ /* 0x000fe400078e000a */
[----:B------:R-:W-:Y:S01]  /*0970*/  @!P1 IMAD.MOV.U32 R17, RZ, RZ, R11 ;  /* 0x000000ffff119224 */ /* 0x000fe200078e000b */
[----:B------:R-:W-:Y:S06]  /*0980*/  @!P2 BRA `(.L_x_5) ;  /* 0x00000000000ca947 */ /* 0x000fec0003800000 */
[----:B------:R-:W-:Y:S01]  /*0990*/  UCGABAR_WAIT ;  /* 0x0000000000007dc7 */ /* 0x000fe20008000000 */
[----:B------:R-:W-:Y:S01]  /*09a0*/  CCTL.IVALL ;  /* 0x00000000ff00798f */ /* 0x000fe20002000000 */
[----:B------:R-:W-:Y:S05]  /*09b0*/  BRA `(.L_x_6) ;  /* 0x0000000000047947 */ /* 0x000fea0003800000 */
.L_x_5:
[----:B------:R-:W-:Y:S06]  /*09c0*/  BAR.SYNC.DEFER_BLOCKING 0x0 ;  /* 0x0000000000007b1d */ /* 0x000fec0000010000 */
.L_x_6:
[----:B------:R-:W-:Y:S05]  /*09d0*/  @!P3 BRA `(.L_x_7) ;  /* 0x000000440008b947 */ /* 0x000fea0003800000 */
[----:B------:R-:W-:-:S13]  /*09e0*/  ISETP.GT.U32.AND P0, PT, R8, 0x1, PT ;  /* 0x000000010800780c */ /* 0x000fda0003f04070 */
[----:B------:R-:W-:Y:S05]  /*09f0*/  @P0 EXIT ;  /* 0x000000000000094d */ /* 0x000fea0003800000 */
[----:B------:R-:W-:Y:S01]  /*0a00*/  ULDC.64 UR4, c[0x0][0x650] ;  /* 0x0001940000047ab9 */ /* 0x000fe20000000a00 */
[----:B------:R-:W-:Y:S01]  /*0a10*/  PRMT R3, RZ, 0x7610, R3 ;  /* 0x00007610ff037816 */ /* 0x000fe20000000003 */
[----:B------:R-:W-:Y:S01]  /*0a20*/  IMAD.MOV.U32 R71, RZ, RZ, -0x1 ;  /* 0xffffffffff477424 */ /* 0x000fe200078e00ff */
[----:B------:R-:W-:Y:S01]  /*0a30*/  ISETP.GE.U32.AND P0, PT, R16, UR4, PT ;  /* 0x0000000410007c0c */ /* 0x000fe2000bf06070 */
[----:B------:R-:W-:Y:S02]  /*0a40*/  IMAD.MOV.U32 R70, RZ, RZ, -0x1 ;  /* 0xffffffffff467424 */ /* 0x000fe400078e00ff */
[----:B------:R-:W-:Y:S01]  /*0a50*/  IMAD.MOV.U32 R69, RZ, RZ, -0x1 ;  /* 0xffffffffff457424 */ /* 0x000fe200078e00ff */
[----:B------:R-:W-:-:S13]  /*0a60*/  ISETP.GE.U32.AND.EX P0, PT, R17, UR5, PT, P0 ;  /* 0x0000000511007c0c */ /* 0x000fda000bf06100 */
[----:B------:R-:W-:Y:S05]  /*0a70*/  @P0 BRA `(.L_x_8) ;  /* 0x0000000400280947 */ /* 0x000fea0003800000 */
[----:B------:R-:W0:Y:S01]  /*0a80*/  LDC.64 R24, c[0x0][0x628] ;  /* 0x00018a00ff187b82 */ /* 0x000e220000000a00 */
[----:B------:R-:W-:Y:S02]  /*0a90*/  IMAD.MOV.U32 R10, RZ, RZ, R16 ;  /* 0x000000ffff0a7224 */ /* 0x000fe400078e0010 */
[----:B------:R-:W-:-:S05]  /*0aa0*/  IMAD.MOV.U32 R11, RZ, RZ, R17 ;  /* 0x000000ffff0b7224 */ /* 0x000fca00078e0011 */
[----:B------:R-:W1:Y:S08]  /*0ab0*/  LDC R8, c[0x0][0x630] ;  /* 0x00018c00ff087b82 */ /* 0x000e700000000800 */
[----:B------:R-:W2:Y:S01]  /*0ac0*/  LDC.64 R26, c[0x0][0x620] ;  /* 0x00018800ff1a7b82 */ /* 0x000ea20000000a00 */
[----:B0-----:R-:W-:-:S04]  /*0ad0*/  ISETP.NE.U32.AND P0, PT, R24, RZ, PT ;  /* 0x000000ff1800720c */ /* 0x001fc80003f05070 */
[----:B------:R-:W-:-:S13]  /*0ae0*/  ISETP.NE.AND.EX P0, PT, R25, RZ, PT, P0 ;  /* 0x000000ff1900720c */ /* 0x000fda0003f05300 */
[----:B-12---:R-:W-:Y:S05]  /*0af0*/  @!P0 BRA `(.L_x_9) ;  /* 0x0000000000288947 */ /* 0x006fea0003800000 */
[----:B------:R-:W0:Y:S02]  /*0b00*/  LDC R3, c[0x0][0x634] ;  /* 0x00018d00ff037b82 */ /* 0x000e240000000800 */
[----:B0-----:R-:W-:-:S05]  /*0b10*/  IADD3 R3, P0, R16, R3, RZ ;  /* 0x0000000310037210 */ /* 0x001fca0007f1e0ff */
[----:B------:R-:W-:-:S04]  /*0b20*/  IMAD.X R21, RZ, RZ, R17, P0 ;  /* 0x000000ffff157224 */ /* 0x000fc800000e0611 */
[----:B------:R-:W-:-:S04]  /*0b30*/  IMAD.WIDE.U32 R10, R21, R24, RZ ;  /* 0x00000018150a7225 */ /* 0x000fc800078e00ff */
[----:B------:R-:W-:-:S04]  /*0b40*/  IMAD.WIDE.U32 R12, P0, R3, R25, R10 ;  /* 0x00000019030c7225 */ /* 0x000fc8000780000a */
[----:B------:R-:W-:-:S04]  /*0b50*/  IMAD.WIDE.U32 R10, R3, R24, RZ ;  /* 0x00000018030a7225 */ /* 0x000fc800078e00ff */
[----:B------:R-:W-:Y:S01]  /*0b60*/  IMAD.X R15, RZ, RZ, RZ, P0 ;  /* 0x000000ffff0f7224 */ /* 0x000fe200000e06ff */
[----:B------:R-:W-:Y:S01]  /*0b70*/  IADD3 RZ, P0, R11, R12, RZ ;  /* 0x0000000c0bff7210 */ /* 0x000fe20007f1e0ff */
[----:B------:R-:W-:-:S04]  /*0b80*/  IMAD.MOV.U32 R14, RZ, RZ, R13 ;  /* 0x000000ffff0e7224 */ /* 0x000fc800078e000d */
[----:B------:R-:W-:-:S08]  /*0b90*/  IMAD.WIDE.U32.X R10, R21, R25, R14, P0 ;  /* 0x00000019150a7225 */ /* 0x000fd000000e040e */
.L_x_9:
[----:B------:R-:W0:Y:S01]  /*0ba0*/  LDC.64 R30, c[0x0][0x640] ;  /* 0x00019000ff1e7b82 */ /* 0x000e220000000a00 */
[-CC-:B------:R-:W-:Y:S01]  /*0bb0*/  SHF.R.U64 R69, R10, R8.reuse, R11.reuse ;  /* 0x000000080a457219 */ /* 0x180fe2000000120b */
[----:B------:R-:W-:Y:S01]  /*0bc0*/  IMAD R29, R9, R23, R4 ;  /* 0x00000017091d7224 */ /* 0x000fe200078e0204 */
[----:B------:R-:W-:Y:S01]  /*0bd0*/  SHF.R.U32.HI R3, RZ, R8, R11 ;  /* 0x00000008ff037219 */ /* 0x000fe2000001160b */
[----:B------:R-:W-:Y:S01]  /*0be0*/  IMAD.MOV.U32 R23, RZ, RZ, 0x1 ;  /* 0x00000001ff177424 */ /* 0x000fe200078e00ff */
[----:B------:R-:W-:-:S03]  /*0bf0*/  IADD3 R5, P0, RZ, -R69, RZ ;  /* 0x80000045ff057210 */ /* 0x000fc60007f1e0ff */
[----:B------:R-:W1:Y:S02]  /*0c00*/  LDC R12, c[0x0][0x618] ;  /* 0x00018600ff0c7b82 */ /* 0x000e640000000800 */
[----:B------:R-:W-:Y:S02]  /*0c10*/  IMAD.X R3, RZ, RZ, ~R3, P0 ;  /* 0x000000ffff037224 */ /* 0x000fe400000e0e03 */
[----:B------:R-:W-:-:S04]  /*0c20*/  IMAD.WIDE.U32 R10, R5, R26, R16 ;  /* 0x0000001a050a7225 */ /* 0x000fc800078e0010 */
[----:B------:R-:W2:Y:S01]  /*0c30*/  LDC R20, c[0x0][0x608] ;  /* 0x00018200ff147b82 */ /* 0x000ea20000000800 */
[----:B------:R-:W-:Y:S02]  /*0c40*/  IMAD R8, R3, R26, RZ ;  /* 0x0000001a03087224 */ /* 0x000fe400078e02ff */
[----:B------:R-:W-:Y:S02]  /*0c50*/  IMAD.MOV.U32 R3, RZ, RZ, -0x1 ;  /* 0xffffffffff037424 */ /* 0x000fe400078e00ff */
[----:B------:R-:W-:-:S03]  /*0c60*/  IMAD R5, R5, R27, R8 ;  /* 0x0000001b05057224 */ /* 0x000fc600078e0208 */
[----:B------:R-:W3:Y:S01]  /*0c70*/  LDC R28, c[0x0][0x658] ;  /* 0x00019600ff1c7b82 */ /* 0x000ee20000000800 */
[----:B------:R-:W-:Y:S01]  /*0c80*/  IMAD.IADD R5, R11, 0x1, R5 ;  /* 0x000000010b057824 */ /* 0x000fe200078e0205 */
[----:B0-----:R-:W-:-:S04]  /*0c90*/  ISETP.NE.U32.AND P0, PT, R30, RZ, PT ;  /* 0x000000ff1e00720c */ /* 0x001fc80003f05070 */
[----:B------:R-:W-:Y:S02]  /*0ca0*/  ISETP.NE.AND.EX P0, PT, R31, RZ, PT, P0 ;  /* 0x000000ff1f00720c */ /* 0x000fe40003f05300 */
[----:B------:R-:W0:Y:S01]  /*0cb0*/  LDC R24, c[0x0][0x600] ;  /* 0x00018000ff187b82 */ /* 0x000e220000000800 */
[-CC-:B-1----:R-:W-:Y:S02]  /*0cc0*/  SHF.R.U64 R14, R10, R12.reuse, R5.reuse ;  /* 0x0000000c0a0e7219 */ /* 0x182fe40000001205 */
[----:B------:R-:W-:-:S05]  /*0cd0*/  SHF.R.U32.HI R5, RZ, R12, R5 ;  /* 0x0000000cff057219 */ /* 0x000fca0000011605 */
[----:B------:R-:W1:Y:S01]  /*0ce0*/  LDC R15, c[0x0][0x648] ;  /* 0x00019200ff0f7b82 */ /* 0x000e620000000800 */
[-CC-:B--2---:R-:W-:Y:S02]  /*0cf0*/  SHF.R.U64 R27, R14, R20.reuse, R5.reuse ;  /* 0x000000140e1b7219 */ /* 0x184fe40000001205 */
[----:B------:R-:W-:-:S05]  /*0d00*/  SHF.R.U32.HI R5, RZ, R20, R5 ;  /* 0x00000014ff057219 */ /* 0x000fca0000011605 */
[----:B------:R-:W2:Y:S01]  /*0d10*/  LDC R21, c[0x0][0x638] ;  /* 0x00018e00ff157b82 */ /* 0x000ea20000000800 */
[-CC-:B---3--:R-:W-:Y:S02]  /*0d20*/  SHF.R.U64 R20, R27, R28.reuse, R5.reuse ;  /* 0x0000001c1b147219 */ /* 0x188fe40000001205 */
[-C--:B------:R-:W-:Y:S02]  /*0d30*/  SHF.L.U32 R3, R3, R28.reuse, RZ ;  /* 0x0000001c03037219 */ /* 0x080fe400000006ff */
[----:B------:R-:W-:Y:S01]  /*0d40*/  SHF.R.U32.HI R5, RZ, R28, R5 ;  /* 0x0000001cff057219 */ /* 0x000fe20000011605 */
[----:B------:R-:W-:Y:S01]  /*0d50*/  IMAD.MOV.U32 R4, RZ, RZ, R20 ;  /* 0x000000ffff047224 */ /* 0x000fe200078e0014 */
[----:B------:R-:W-:Y:S01]  /*0d60*/  LOP3.LUT R12, RZ, R3, RZ, 0x33, !PT ;  /* 0x00000003ff0c7212 */ /* 0x000fe200078e33ff */
[----:B------:R-:W3:Y:S01]  /*0d70*/  LDC R25, c[0x0][0x610] ;  /* 0x00018400ff197b82 */ /* 0x000ee20000000800 */
[----:B------:R-:W-:Y:S05]  /*0d80*/  @!P0 BRA `(.L_x_10) ;  /* 0x0000000000288947 */ /* 0x000fea0003800000 */
[----:B------:R-:W4:Y:S02]  /*0d90*/  LDC R3, c[0x0][0x64c] ;  /* 0x00019300ff037b82 */ /* 0x000f240000000800 */
[----:B----4-:R-:W-:-:S05]  /*0da0*/  IADD3 R3, P0, R20, R3, RZ ;  /* 0x0000000314037210 */ /* 0x010fca0007f1e0ff */
        /* <DEDUP_REMOVED lines=8> */
.L_x_10:
[----:B-1----:R-:W-:Y:S01]  /*0e30*/  SHF.R.U64 R4, R4, R15, R5 ;  /* 0x0000000f04047219 */ /* 0x002fe20000001205 */
[----:B0-----:R-:W-:Y:S01]  /*0e40*/  VIADD R5, R24, 0xffffffff ;  /* 0xffffffff18057836 */ /* 0x001fe20000000000 */
[----:B------:R-:W-:Y:S02]  /*0e50*/  SHF.L.U32 R3, R23, R28, RZ ;  /* 0x0000001c17037219 */ /* 0x000fe400000006ff */
[----:B------:R-:W-:Y:S01]  /*0e60*/  LOP3.LUT R12, R27, R12, RZ, 0xc0, !PT ;  /* 0x0000000c1b0c7212 */ /* 0x000fe200078ec0ff */
[----:B------:R-:W-:Y:S01]  /*0e70*/  IMAD.MOV R8, RZ, RZ, -R4 ;  /* 0x000000ffff087224 */ /* 0x000fe200078e0a04 */
[----:B------:R-:W-:Y:S02]  /*0e80*/  SEL R6, R6, R29, !P1 ;  /* 0x0000001d06067207 */ /* 0x000fe40004800000 */
[----:B------:R-:W-:Y:S01]  /*0e90*/  LOP3.LUT R5, R14, R5, RZ, 0xc0, !PT ;  /* 0x000000050e057212 */ /* 0x000fe200078ec0ff */
[----:B------:R-:W-:Y:S02]  /*0ea0*/  IMAD R9, R3, R4, R12 ;  /* 0x0000000403097224 */ /* 0x000fe400078e020c */
[----:B--2---:R-:W-:-:S02]  /*0eb0*/  IMAD R3, R8, R21, R20 ;  /* 0x0000001508037224 */ /* 0x004fc400078e0214 */
[----:B---3--:R-:W-:Y:S02]  /*0ec0*/  IMAD R6, R9, R25, R6 ;  /* 0x0000001909067224 */ /* 0x008fe400078e0206 */
[----:B------:R-:W-:Y:S02]  /*0ed0*/  IMAD R71, R3, R24, R5 ;  /* 0x0000001803477224 */ /* 0x000fe400078e0205 */
[----:B------:R-:W-:-:S03]  /*0ee0*/  IMAD.MOV.U32 R4, RZ, RZ, 0x1 ;  /* 0x00000001ff047424 */ /* 0x000fc600078e00ff */
[----:B------:R-:W-:Y:S02]  /*0ef0*/  SEL R70, R71, R6, !P1 ;  /* 0x0000000647467207 */ /* 0x000fe40004800000 */
[----:B------:R-:W-:Y:S02]  /*0f00*/  PRMT R3, R4, 0x7610, R3 ;  /* 0x0000761004037816 */ /* 0x000fe40000000003 */
[----:B------:R-:W-:-:S07]  /*0f10*/  SEL R71, R6, R71, !P1 ;  /* 0x0000004706477207 */ /* 0x000fce0004800000 */
.L_x_8:
[----:B------:R-:W-:-:S08]  /*0f20*/  NOP ;  /* 0x0000000000007918 */ /* 0x000fd00000000000 */
[----:B------:R-:W0:Y:S02]  /*0f30*/  USETMAXREG.TRY_ALLOC.CTAPOOL UP0, 0xe8 ;  /* 0x000000e8000079c8 */ /* 0x000e240008000600 */
[----:B0-----:R-:W-:-:S13]  /*0f40*/  PLOP3.LUT P0, PT, PT, PT, UP0, 0x80, 0x0 ;  /* 0x000000000000781c */ /* 0x001fda0003f0f008 */
[----:B------:R-:W-:Y:S05]  /*0f50*/  @!P0 BRA `(.L_x_8) ;  /* 0xfffffffc00f08947 */ /* 0x000fea000383ffff */
[----:B------:R-:W-:Y:S01]  /*0f60*/  ULDC.64 UR4, c[0x0][0x598] ;  /* 0x0001660000047ab9 */ /* 0x000fe20000000a00 */
[----:B------:R-:W-:Y:S01]  /*0f70*/  ULDC.64 UR36, c[0x0][0x208] ;  /* 0x0000820000247ab9 */ /* 0x000fe20000000a00 */
[----:B------:R-:W-:-:S04]  /*0f80*/  ISETP.NE.U32.AND P0, PT, RZ, UR4, PT ;  /* 0x00000004ff007c0c */ /* 0x000fc8000bf05070 */
[----:B------:R-:W-:-:S13]  /*0f90*/  ISETP.NE.AND.EX P0, PT, RZ, UR5, PT, P0 ;  /* 0x00000005ff007c0c */ /* 0x000fda000bf05300 */
[----:B------:R-:W-:Y:S05]  /*0fa0*/  @!P0 BRA `(.L_x_11) ;  /* 0x00000000001c8947 */ /* 0x000fea0003800000 */
[----:B------:R-:W0:Y:S02]  /*0fb0*/  LDC.64 R4, c[0x0][0x598] ;  /* 0x00016600ff047b82 */ /* 0x000e240000000a00 */
[----:B0-----:R-:W2:Y:S02]  /*0fc0*/  LDG.E.64 R4, desc[UR36][R4.64] ;  /* 0x0000002404047981 */ /* 0x001ea4000c1e1b00 */
[----:B--2---:R-:W-:-:S04]  /*0fd0*/  ISETP.NE.U32.AND P0, PT, R4, RZ, PT ;  /* 0x000000ff0400720c */ /* 0x004fc80003f05070 */
[----:B------:R-:W-:-:S13]  /*0fe0*/  ISETP.NE.AND.EX P0, PT, R5, RZ, PT, P0 ;  /* 0x000000ff0500720c */ /* 0x000fda0003f05300 */
[----:B------:R-:W-:Y:S05]  /*0ff0*/  @!P0 BRA `(.L_x_11) ;  /* 0x0000000000088947 */ /* 0x000fea0003800000 */
[----:B------:R0:W5:Y:S01]  /*1000*/  LD.E R23, desc[UR36][R4.64] ;  /* 0x0000002404177980 */ /* 0x000162000c101900 */
[----:B------:R-:W-:Y:S05]  /*1010*/  BRA `(.L_x_12) ;  /* 0x0000000000247947 */ /* 0x000fea0003800000 */
.L_x_11:
[----:B------:R-:W-:Y:S02]  /*1020*/  ULDC.64 UR4, c[0x0][0x588] ;  /* 0x0001620000047ab9 */ /* 0x000fe40000000a00 */
[----:B------:R-:W-:-:S04]  /*1030*/  ISETP.NE.U32.AND P0, PT, RZ, UR4, PT ;  /* 0x00000004ff007c0c */ /* 0x000fc8000bf05070 */
[----:B------:R-:W-:-:S13]  /*1040*/  ISETP.NE.AND.EX P0, PT, RZ, UR5, PT, P0 ;  /* 0x00000005ff007c0c */ /* 0x000fda000bf05300 */
[----:B------:R-:W-:Y:S05]  /*1050*/  @!P0 BRA `(.L_x_13) ;  /* 0x00000000000c8947 */ /* 0x000fea0003800000 */
[----:B------:R-:W0:Y:S02]  /*1060*/  LDC.64 R4, c[0x0][0x588] ;  /* 0x00016200ff047b82 */ /* 0x000e240000000a00 */
[----:B0-----:R1:W5:Y:S01]  /*1070*/  LDG.E R23, desc[UR36][R4.64] ;  /* 0x0000002404177981 */ /* 0x001362000c1e1900 */
[----:B------:R-:W-:Y:S05]  /*1080*/  BRA `(.L_x_12) ;  /* 0x0000000000087947 */ /* 0x000fea0003800000 */
.L_x_13:
[----:B------:R-:W-:Y:S02]  /*1090*/  ULDC UR4, c[0x0][0x580] ;  /* 0x0001600000047ab9 */ /* 0x000fe40000000800 */
[----:B------:R-:W-:-:S07]  /*10a0*/  IMAD.U32 R23, RZ, RZ, UR4 ;  /* 0x00000004ff177e24 */ /* 0x000fce000f8e00ff */
.L_x_12:
[----:B------:R-:W-:Y:S02]  /*10b0*/  ULDC.64 UR4, c[0x0][0x5a0] ;  /* 0x0001680000047ab9 */ /* 0x000fe40000000a00 */
[----:B------:R-:W-:-:S04]  /*10c0*/  ISETP.NE.U32.AND P0, PT, RZ, UR4, PT ;  /* 0x00000004ff007c0c */ /* 0x000fc8000bf05070 */
[----:B------:R-:W-:-:S13]  /*10d0*/  ISETP.NE.AND.EX P0, PT, RZ, UR5, PT, P0 ;  /* 0x00000005ff007c0c */ /* 0x000fda000bf05300 */
[----:B------:R-:W-:Y:S05]  /*10e0*/  @!P0 BRA `(.L_x_14) ;  /* 0x00000000001c8947 */ /* 0x000fea0003800000 */
[----:B01----:R-:W0:Y:S02]  /*10f0*/  LDC.64 R4, c[0x0][0x5a0] ;  /* 0x00016800ff047b82 */ /* 0x003e240000000a00 */
[----:B0-----:R-:W2:Y:S02]  /*1100*/  LDG.E.64 R4, desc[UR36][R4.64] ;  /* 0x0000002404047981 */ /* 0x001ea4000c1e1b00 */
[----:B--2---:R-:W-:-:S04]  /*1110*/  ISETP.NE.U32.AND P0, PT, R4, RZ, PT ;  /* 0x000000ff0400720c */ /* 0x004fc80003f05070 */
[----:B------:R-:W-:-:S13]  /*1120*/  ISETP.NE.AND.EX P0, PT, R5, RZ, PT, P0 ;  /* 0x000000ff0500720c */ /* 0x000fda0003f05300 */
[----:B------:R-:W-:Y:S05]  /*1130*/  @!P0 BRA `(.L_x_14) ;  /* 0x0000000000088947 */ /* 0x000fea0003800000 */
[----:B------:R0:W5:Y:S01]  /*1140*/  LD.E R58, desc[UR36][R4.64] ;  /* 0x00000024043a7980 */ /* 0x000162000c101900 */
[----:B------:R-:W-:Y:S05]  /*1150*/  BRA `(.L_x_15) ;  /* 0x0000000000247947 */ /* 0x000fea0003800000 */
.L_x_14:
[----:B------:R-:W-:Y:S02]  /*1160*/  ULDC.64 UR4, c[0x0][0x590] ;  /* 0x0001640000047ab9 */ /* 0x000fe40000000a00 */
[----:B------:R-:W-:-:S04]  /*1170*/  ISETP.NE.U32.AND P0, PT, RZ, UR4, PT ;  /* 0x00000004ff007c0c */ /* 0x000fc8000bf05070 */
[----:B------:R-:W-:-:S13]  /*1180*/  ISETP.NE.AND.EX P0, PT, RZ, UR5, PT, P0 ;  /* 0x00000005ff007c0c */ /* 0x000fda000bf05300 */
[----:B------:R-:W-:Y:S05]  /*1190*/  @!P0 BRA `(.L_x_16) ;  /* 0x00000000000c8947 */ /* 0x000fea0003800000 */
[----:B------:R-:W2:Y:S02]  /*11a0*/  LDC.64 R58, c[0x0][0x590] ;  /* 0x00016400ff3a7b82 */ /* 0x000ea40000000a00 */
[----:B--2---:R2:W5:Y:S01]  /*11b0*/  LDG.E R58, desc[UR36][R58.64] ;  /* 0x000000243a3a7981 */ /* 0x004562000c1e1900 */
[----:B------:R-:W-:Y:S05]  /*11c0*/  BRA `(.L_x_15) ;  /* 0x0000000000087947 */ /* 0x000fea0003800000 */
.L_x_16:
[----:B------:R-:W-:Y:S02]  /*11d0*/  ULDC UR4, c[0x0][0x584] ;  /* 0x0001610000047ab9 */ /* 0x000fe40000000800 */
[----:B------:R-:W-:-:S07]  /*11e0*/  IMAD.U32 R58, RZ, RZ, UR4 ;  /* 0x00000004ff3a7e24 */ /* 0x000fce000f8e00ff */
.L_x_15:
[----:B------:R-:W-:-:S13]  /*11f0*/  LOP3.LUT P0, RZ, R3, 0xff, RZ, 0xc0, !PT ;  /* 0x000000ff03ff7812 */ /* 0x000fda000780c0ff */
[----:B------:R-:W-:Y:S05]  /*1200*/  @!P0 EXIT ;  /* 0x000000000000894d */ /* 0x000fea0003800000 */
[----:B------:R-:W3:Y:S01]  /*1210*/  LDC R61, c[0x0][0x658] ;  /* 0x00019600ff3d7b82 */ /* 0x000ee20000000800 */
[----:B------:R-:W-:Y:S01]  /*1220*/  LOP3.LUT R7, R7, 0x1, RZ, 0xc0, !PT ;  /* 0x0000000107077812 */ /* 0x000fe200078ec0ff */
[----:B------:R-:W-:Y:S01]  /*1230*/  ULDC.64 UR6, c[0x0][0x288] ;  /* 0x0000a20000067ab9 */ /* 0x000fe20000000a00 */
[----:B------:R-:W-:Y:S01]  /*1240*/  SHF.R.U32.HI R3, RZ, 0x2, R63 ;  /* 0x00000002ff037819 */ /* 0x000fe2000001163f */
[----:B------:R-:W-:Y:S01]  /*1250*/  UIADD3 UR4, UR7, 0x7f, URZ ;  /* 0x0000007f07047890 */ /* 0x000fe2000fffe03f */
[----:B------:R-:W-:Y:S01]  /*1260*/  SHF.R.U32.HI R0, RZ, 0x1, R0 ;  /* 0x00000001ff007819 */ /* 0x000fe20000011600 */
[----:B------:R-:W-:Y:S01]  /*1270*/  IMAD.SHL.U32 R56, R7, 0x40, RZ ;  /* 0x0000004007387824 */ /* 0x000fe200078e00ff */
[----:B------:R-:W-:Y:S01]  /*1280*/  LOP3.LUT R3, R3, 0x7, RZ, 0xc0, !PT ;  /* 0x0000000703037812 */ /* 0x000fe200078ec0ff */
[----:B------:R-:W4:Y:S01]  /*1290*/  LDC.64 R8, c[0x0][0x5c8] ;  /* 0x00017200ff087b82 */ /* 0x000f220000000a00 */
[----:B------:R-:W-:Y:S01]  /*12a0*/  USHF.R.S32.HI UR5, URZ, 0x1f, UR4 ;  /* 0x0000001f3f057899 */ /* 0x000fe20008011404 */
[----:B------:R-:W-:Y:S01]  /*12b0*/  LOP3.LUT R0, R0, 0x30, RZ, 0xc0, !PT ;  /* 0x0000003000007812 */ /* 0x000fe200078ec0ff */
[----:B------:R-:W-:Y:S01]  /*12c0*/  IMAD.MOV.U32 R6, RZ, RZ, 0x1 ;  /* 0x00000001ff067424 */ /* 0x000fe200078e00ff */
[--C-:B------:R-:W-:Y:S01]  /*12d0*/  LOP3.LUT R56, R56, 0x40, R3.reuse, 0xe2, !PT ;  /* 0x0000004038387812 */ /* 0x100fe200078ee203 */
[----:B------:R-:W-:Y:S01]  /*12e0*/  ULEA.HI UR5, UR5, UR4, URZ, 0x7 ;  /* 0x0000000405057291 */ /* 0x000fe2000f8f383f */
[-C--:B01----:R-:W-:Y:S01]  /*12f0*/  IADD3 R4, RZ, -R0.reuse, -R3 ;  /* 0x80000000ff047210 */ /* 0x083fe20007ffe803 */
[----:B------:R-:W-:Y:S01]  /*1300*/  IMAD.U32 R5, RZ, RZ, UR6 ;  /* 0x00000006ff057e24 */ /* 0x000fe2000f8e00ff */
[----:B------:R-:W0:Y:S01]  /*1310*/  LDC R65, c[0x0][0x600] ;  /* 0x00018000ff417b82 */ /* 0x000e220000000800 */
[----:B------:R-:W-:Y:S01]  /*1320*/  LOP3.LUT R56, R56, R0, RZ, 0xfc, !PT ;  /* 0x0000000038387212 */ /* 0x000fe200078efcff */
[----:B------:R-:W-:Y:S01]  /*1330*/  IMAD.MOV.U32 R0, RZ, RZ, -0x1 ;  /* 0xffffffffff007424 */ /* 0x000fe200078e00ff */
[----:B------:R-:W-:Y:S01]  /*1340*/  USHF.R.S32.HI UR43, URZ, 0x7, UR5 ;  /* 0x000000073f2b7899 */ /* 0x000fe20008011405 */
[----:B------:R-:W-:Y:S01]  /*1350*/  LOP3.LUT R62, R63, 0x3, RZ, 0xc0, !PT ;  /* 0x000000033f3e7812 */ /* 0x000fe200078ec0ff */
[----:B------:R-:W-:Y:S01]  /*1360*/  IMAD R4, R7, -0x40, R4 ;  /* 0xffffffc007047824 */ /* 0x000fe200078e0204 */
[C---:B------:R-:W-:Y:S01]  /*1370*/  LOP3.LUT R64, R63.reuse, 0x80, RZ, 0xc0, !PT ;  /* 0x000000803f407812 */ /* 0x040fe200078ec0ff */
[----:B------:R-:W-:Y:S01]  /*1380*/  UISETP.LT.AND UP0, UPT, UR43, 0x1, UPT ;  /* 0x000000012b00788c */ /* 0x000fe2000bf01270 */
[-C--:B---3--:R-:W-:Y:S01]  /*1390*/  SHF.L.U32 R0, R0, R61.reuse, RZ ;  /* 0x0000003d00007219 */ /* 0x088fe200000006ff */
[----:B------:R-:W-:Y:S01]  /*13a0*/  ULDC UR4, c[0x0][0x284] ;  /* 0x0000a10000047ab9 */ /* 0x000fe20000000800 */
[----:B------:R-:W-:Y:S01]  /*13b0*/  IMAD R62, R62, -0x2, R5 ;  /* 0xfffffffe3e3e7824 */ /* 0x000fe200078e0205 */
[----:B------:R-:W-:Y:S01]  /*13c0*/  USEL UR44, UR43, 0x1, UP0 ;  /* 0x000000012b2c7887 */ /* 0x000fe20008000000 */
[----:B------:R-:W-:Y:S01]  /*13d0*/  SHF.L.U32 R61, R6, R61, RZ ;  /* 0x0000003d063d7219 */ /* 0x000fe200000006ff */
[----:B------:R-:W-:Y:S01]  /*13e0*/  IMAD.SHL.U32 R63, R63, 0x2, RZ ;  /* 0x000000023f3f7824 */ /* 0x000fe200078e00ff */
[----:B------:R-:W-:Y:S01]  /*13f0*/  LOP3.LUT R68, R18, 0x1, RZ, 0xfc, !PT ;  /* 0x0000000112447812 */ /* 0x000fe200078efcff */
[----:B------:R-:W-:Y:S01]  /*1400*/  VIADD R67, R4, UR4 ;  /* 0x0000000404437c36 */ /* 0x000fe20008000000 */
[C---:B----4-:R-:W-:Y:S01]  /*1410*/  SHF.L.U64.HI R60, R8.reuse, 0x3, R9 ;  /* 0x00000003083c7819 */ /* 0x050fe20000010209 */
[----:B--2---:R-:W-:Y:S01]  /*1420*/  IMAD.SHL.U32 R59, R8, 0x8, RZ ;  /* 0x00000008083b7824 */ /* 0x004fe200078e00ff */
[----:B------:R-:W-:Y:S01]  /*1430*/  SHF.R.U32.HI R64, RZ, 0x7, R64 ;  /* 0x00000007ff407819 */ /* 0x000fe20000011640 */
[----:B------:R-:W-:Y:S01]  /*1440*/  IMAD.MOV.U32 R57, RZ, RZ, RZ ;  /* 0x000000ffff397224 */ /* 0x000fe200078e00ff */
[----:B------:R-:W-:Y:S01]  /*1450*/  LOP3.LUT R66, RZ, R0, RZ, 0x33, !PT ;  /* 0x00000000ff427212 */ /* 0x000fe200078e33ff */
[----:B------:R-:W-:Y:S01]  /*1460*/  UIADD3 UR44, UR43, -UR44, URZ ;  /* 0x8000002c2b2c7290 */ /* 0x000fe2000fffe03f */
[----:B------:R-:W-:Y:S01]  /*1470*/  UMOV UR40, URZ ;  /* 0x0000003f00287c82 */ /* 0x000fe20008000000 */
[----:B0-----:R-:W-:Y:S01]  /*1480*/  VIADD R65, R65, 0xffffffff ;  /* 0xffffffff41417836 */ /* 0x001fe20000000000 */
[----:B------:R-:W-:-:S09]  /*1490*/  UMOV UR42, URZ ;  /* 0x0000003f002a7c82 */ /* 0x000fd20008000000 */
.L_x_98:
[----:B0-----:R-:W0:Y:S01]  /*14a0*/  SHFL.IDX PT, R0, R64, RZ, 0x1f ;  /* 0x00001fff40007589 */ /* 0x001e2200000e0000 */
[----:B-1----:R-:W1:Y:S01]  /*14b0*/  S2UR UR7, SR_CgaCtaId ;  /* 0x00000000000779c3 */ /* 0x002e620000008800 */
[----:B------:R-:W-:Y:S01]  /*14c0*/  UMOV UR6, 0x400 ;  /* 0x0000040000067882 */ /* 0x000fe20000000000 */
[----:B0-----:R-:W-:Y:S01]  /*14d0*/  R2UR UR4, R0 ;  /* 0x00000000000472ca */ /* 0x001fe200000e0000 */
[----:B-1----:R-:W-:-:S12]  /*14e0*/  ULEA UR6, UR7, UR6, 0x18 ;  /* 0x0000000607067291 */ /* 0x002fd8000f8ec03f */
[----:B------:R-:W-:-:S04]  /*14f0*/  ULEA.HI UR5, UR4, UR4, URZ, 0x1 ;  /* 0x0000000404057291 */ /* 0x000fc8000f8f083f */
[----:B------:R-:W-:-:S04]  /*1500*/  ULOP3.LUT UR5, UR5, 0x7fffe, URZ, 0xc0, !UPT ;  /* 0x0007fffe05057892 */ /* 0x000fc8000f8ec03f */
[----:B------:R-:W-:-:S03]  /*1510*/  UIADD3 UR5, UR4, -UR5, URZ ;  /* 0x8000000504057290 */ /* 0x000fc6000fffe03f */
[----:B------:R-:W-:Y:S01]  /*1520*/  ULDC UR4, c[0x0][0x28c] ;  /* 0x0000a30000047ab9 */ /* 0x000fe20000000800 */
[----:B------:R-:W-:Y:S01]  /*1530*/  ULEA UR5, UR5, UR6, 0xd ;  /* 0x0000000605057291 */ /* 0x000fe2000f8e683f */
[----:B------:R-:W-:-:S03]  /*1540*/  ISETP.LT.AND P0, PT, RZ, UR4, PT ;  /* 0x00000004ff007c0c */ /* 0x000fc6000bf01270 */
[----:B------:R-:W-:-:S04]  /*1550*/  UIADD3 UR5, UR5, 0x100, URZ ;  /* 0x0000010005057890 */ /* 0x000fc8000fffe03f */
[----:B------:R-:W-:-:S04]  /*1560*/  USHF.R.U32.HI UR5, URZ, 0x4, UR5 ;  /* 0x000000043f057899 */ /* 0x000fc80008011605 */
[----:B------:R-:W-:-:S04]  /*1570*/  ULOP3.LUT UR5, UR5, 0x3fff, URZ, 0xc0, !UPT ;  /* 0x00003fff05057892 */ /* 0x000fc8000f8ec03f */
[----:B------:R-:W-:Y:S01]  /*1580*/  ULOP3.LUT UR45, UR5, 0x10000, URZ, 0xfc, !UPT ;  /* 0x00010000052d7892 */ /* 0x000fe2000f8efc3f */
[----:B--2345:R-:W-:Y:S11]  /*1590*/  @P0 BRA `(.L_x_17) ;  /* 0x0000000000400947 */ /* 0x03cff60003800000 */
[----:B------:R-:W-:Y:S01]  /*15a0*/  MOV R0, 0x0 ;  /* 0x0000000000007802 */ /* 0x000fe20000000f00 */
[----:B------:R-:W-:Y:S01]  /*15b0*/  ULDC.64 UR4, c[0x4][0x68] ;  /* 0x01001a0000047ab9 */ /* 0x000fe20000000a00 */
[----:B------:R-:W-:Y:S01]  /*15c0*/  ULDC.64 UR6, c[0x4][0x8] ;  /* 0x0100020000067ab9 */ /* 0x000fe20000000a00 */
[----:B------:R-:W-:Y:S01]  /*15d0*/  IMAD.U32 R4, RZ, RZ, UR4 ;  /* 0x00000004ff047e24 */ /* 0x000fe2000f8e00ff */
[----:B------:R0:W1:Y:S01]  /*15e0*/  LDC.64 R14, c[0x4][R0] ;  /* 0x01000000000e7b82 */ /* 0x0000620000000a00 */
[----:B------:R-:W-:Y:S01]  /*15f0*/  IMAD.U32 R5, RZ, RZ, UR5 ;  /* 0x00000005ff057e24 */ /* 0x000fe2000f8e00ff */
[----:B------:R-:W-:Y:S01]  /*1600*/  ULDC.64 UR4, c[0x4][0x70] ;  /* 0x01001c0000047ab9 */ /* 0x000fe20000000a00 */
[----:B------:R-:W-:Y:S02]  /*1610*/  IMAD.U32 R10, RZ, RZ, UR6 ;  /* 0x00000006ff0a7e24 */ /* 0x000fe4000f8e00ff */
[----:B------:R-:W-:Y:S02]  /*1620*/  IMAD.U32 R6, RZ, RZ, UR4 ;  /* 0x00000004ff067e24 */ /* 0x000fe4000f8e00ff */
[----:B------:R-:W-:-:S02]  /*1630*/  IMAD.U32 R7, RZ, RZ, UR5 ;  /* 0x00000005ff077e24 */ /* 0x000fc4000f8e00ff */
[----:B------:R-:W-:Y:S02]  /*1640*/  IMAD.U32 R11, RZ, RZ, UR7 ;  /* 0x00000007ff0b7e24 */ /* 0x000fe4000f8e00ff */
[----:B------:R-:W-:Y:S02]  /*1650*/  IMAD.MOV.U32 R8, RZ, RZ, 0x1e1 ;  /* 0x000001e1ff087424 */ /* 0x000fe400078e00ff */
[----:B------:R-:W-:Y:S02]  /*1660*/  IMAD.MOV.U32 R12, RZ, RZ, 0x1 ;  /* 0x00000001ff0c7424 */ /* 0x000fe400078e00ff */
[----:B0-----:R-:W-:-:S07]  /*1670*/  IMAD.MOV.U32 R13, RZ, RZ, RZ ;  /* 0x000000ffff0d7224 */ /* 0x001fce00078e00ff */
[----:B------:R-:W-:-:S07]  /*1680*/  LEPC R20, `(.L_x_17) ;  /* 0x000000001014794e */ /* 0x000fce0000000000 */
[----:B-1---5:R-:W-:Y:S05]  /*1690*/  CALL.ABS.NOINC R14 ;  /* 0x000000000e007343 */ /* 0x022fea0003c00000 */
.L_x_17:
[----:B------:R-:W-:-:S13]  /*16a0*/  ISETP.NE.AND P0, PT, R68, 0x3, PT ;  /* 0x000000034400780c */ /* 0x000fda0003f05270 */
[----:B------:R-:W-:Y:S05]  /*16b0*/  @!P0 BRA `(.L_x_18) ;  /* 0x0000000000048947 */ /* 0x000fea0003800000 */
[----:B------:R-:W-:Y:S01]  /*16c0*/  BPT.TRAP 0x1 ;  /* 0x000000040000795c */ /* 0x000fe20000300000 */
.L_x_18:
[----:B------:R-:W0:Y:S01]  /*16d0*/  S2UR UR5, SR_CgaCtaId ;  /* 0x00000000000579c3 */ /* 0x000e220000008800 */
[----:B------:R-:W-:Y:S01]  /*16e0*/  UMOV UR4, 0x400 ;  /* 0x0000040000047882 */ /* 0x000fe20000000000 */
[----:B------:R-:W-:Y:S02]  /*16f0*/  IMAD.U32 R0, RZ, RZ, UR40 ;  /* 0x00000028ff007e24 */ /* 0x000fe4000f8e00ff */
[----:B------:R-:W-:-:S03]  /*1700*/  IMAD.U32 R3, RZ, RZ, UR42 ;  /* 0x0000002aff037e24 */ /* 0x000fc6000f8e00ff */
[----:B------:R-:W-:Y:S01]  /*1710*/  SHF.L.U32 R0, R0, 0x1f, RZ ;  /* 0x0000001f00007819 */ /* 0x000fe200000006ff */
[----:B0-----:R-:W-:-:S06]  /*1720*/  ULEA UR4, UR5, UR4, 0x18 ;  /* 0x0000000405047291 */ /* 0x001fcc000f8ec03f */
[----:B------:R-:W-:-:S04]  /*1730*/  IMAD.U32 R6, RZ, RZ, UR4 ;  /* 0x00000004ff067e24 */ /* 0x000fc8000f8e00ff */
[----:B------:R-:W-:-:S04]  /*1740*/  IMAD R3, R3, 0x8, R6 ;  /* 0x0000000803037824 */ /* 0x000fc800078e0206 */
[----:B------:R0:W1:Y:S01]  /*1750*/  SYNCS.PHASECHK.TRANS64.TRYWAIT P1, [R3+URZ], R0 ;  /* 0x00000000030075a7 */ /* 0x000062000802017f */
[----:B------:R-:W-:Y:S05]  /*1760*/  @!P0 BRA `(.L_x_19) ;  /* 0x0000000000048947 */ /* 0x000fea0003800000 */
[----:B------:R-:W-:Y:S01]  /*1770*/  BPT.TRAP 0x1 ;  /* 0x000000040000795c */ /* 0x000fe20000300000 */
.L_x_19:
[----:B------:R-:W-:-:S05]  /*1780*/  IMAD.U32 R4, RZ, RZ, UR44 ;  /* 0x0000002cff047e24 */ /* 0x000fca000f8e00ff */
[----:B------:R-:W-:Y:S01]  /*1790*/  ISETP.GE.AND P2, PT, R4, 0x1, PT ;  /* 0x000000010400780c */ /* 0x000fe20003f46270 */
[----:B-1----:R-:W-:-:S12]  /*17a0*/  @P1 BRA `(.L_x_20) ;  /* 0x0000000000081947 */ /* 0x002fd80003800000 */
[----:B------:R-:W1:Y:S02]  /*17b0*/  SYNCS.PHASECHK.TRANS64.TRYWAIT P1, [R3+URZ], R0 ;  /* 0x00000000030075a7 */ /* 0x000e64000802017f */
[----:B-1----:R-:W-:Y:S05]  /*17c0*/  @!P1 BRA `(.L_x_21) ;  /* 0x0000004c006c9947 */ /* 0x002fea0003800000 */
.L_x_20:
[----:B------:R-:W-:Y:S05]  /*17d0*/  WARPSYNC.ALL ;  /* 0x0000000000007948 */ /* 0x000fea0003800000 */
[----:B------:R-:W-:Y:S01]  /*17e0*/  R2UR UR4, R6 ;  /* 0x00000000060472ca */ /* 0x000fe200000e0000 */
[----:B------:R-:W-:Y:S01]  /*17f0*/  ULEA UR5, UR42, UR45, 0xb ;  /* 0x0000002d2a057291 */ /* 0x000fe2000f8e583f */
[----:B------:R-:W-:Y:S01]  /*1800*/  WARPGROUP.ARRIVE ;  /* 0x00000000000079c5 */ /* 0x000fe20000000000 */
[----:B------:R-:W-:Y:S01]  /*1810*/  UMOV UR9, 0x40000040 ;  /* 0x4000004000097882 */ /* 0x000fe20000000000 */
[----:B------:R-:W-:-:S04]  /*1820*/  UMOV UR11, 0x40000040 ;  /* 0x40000040000b7882 */ /* 0x000fc80000000000 */
[----:B------:R-:W-:-:S05]  /*1830*/  UMOV UR8, UR5 ;  /* 0x0000000500087c82 */ /* 0x000fca0008000000 */
[----:B------:R-:W-:-:S04]  /*1840*/  UIADD3 UR4, UR4, 0x28100, URZ ;  /* 0x0002810004047890 */ /* 0x000fc8000fffe03f */
[----:B------:R-:W-:-:S04]  /*1850*/  USHF.R.U32.HI UR4, URZ, 0x4, UR4 ;  /* 0x000000043f047899 */ /* 0x000fc80008011604 */
[----:B------:R-:W-:-:S04]  /*1860*/  ULOP3.LUT UR4, UR4, 0x3fff, URZ, 0xc0, !UPT ;  /* 0x00003fff04047892 */ /* 0x000fc8000f8ec03f */
[----:B------:R-:W-:-:S04]  /*1870*/  ULOP3.LUT UR4, UR4, 0x10000, URZ, 0xfc, !UPT ;  /* 0x0001000004047892 */ /* 0x000fc8000f8efc3f */
[----:B------:R-:W-:-:S07]  /*1880*/  ULEA UR6, UR42, UR4, 0xa ;  /* 0x000000042a067291 */ /* 0x000fce000f8e503f */
[----:B------:R-:W-:Y:S02]  /*1890*/  UMOV UR10, UR6 ;  /* 0x00000006000a7c82 */ /* 0x000fe40008000000 */
[----:B------:R-:W-:Y:S01]  /*18a0*/  HGMMA.64x64x16.F32.BF16 R24, gdesc[UR8], RZ, !UPT, gsb0 ;  /* 0x00e00000081879f0 */ /* 0x000fe2000c0018ff */
[----:B------:R-:W-:Y:S02]  /*18b0*/  UIADD3 UR8, UR5, 0x2, URZ ;  /* 0x0000000205087890 */ /* 0x000fe4000fffe03f */
[----:B------:R-:W-:Y:S01]  /*18c0*/  UIADD3 UR10, UR6, 0x2, URZ ;  /* 0x00000002060a7890 */ /* 0x000fe2000fffe03f */
[----:B------:R-:W-:Y:S01]  /*18d0*/  UMOV UR9, 0x40000040 ;  /* 0x4000004000097882 */ /* 0x000fe20000000000 */
[----:B------:R-:W-:Y:S01]  /*18e0*/  UMOV UR11, 0x40000040 ;  /* 0x40000040000b7882 */ /* 0x000fe20000000000 */
[----:B------:R-:W-:Y:S02]  /*18f0*/  WARPGROUP.DEPBAR.LE gsb0, 0x0 ;  /* 0x00008000000079c5 */ /* 0x000fe40000010000 */
[----:B------:R-:W-:-:S06]  /*1900*/  WARPGROUP.ARRIVE ;  /* 0x00000000000079c5 */ /* 0x000fcc0000000000 */
[----:B------:R-:W-:Y:S01]  /*1910*/  HGMMA.64x64x16.F32.BF16 R24, gdesc[UR8], R24, gsb0 ;  /* 0x00e00000081879f0 */ /* 0x000fe20008001818 */
        /* <DEDUP_REMOVED lines=41> */
[----:B------:R-:W-:Y:S03]  /*1bb0*/  HGMMA.64x64x16.F32.BF16 R24, gdesc[UR8], R24, gsb0 ;  /* 0x00e00000081879f0 */ /* 0x000fe60008001818 */
[----:B------:R-:W-:Y:S02]  /*1bc0*/  WARPGROUP.DEPBAR.LE gsb0, 0x0 ;  /* 0x00008000000079c5 */ /* 0x000fe40000010000 */
[----:B------:R-:W-:Y:S05]  /*1bd0*/  @!P2 BRA `(.L_x_22) ;  /* 0x000000040098a947 */ /* 0x000fea0003800000 */
[----:B------:R-:W-:Y:S01]  /*1be0*/  UIADD3 UR5, UR42, 0x1, URZ ;  /* 0x000000012a057890 */ /* 0x000fe2000fffe03f */
[----:B01----:R-:W-:Y:S02]  /*1bf0*/  IMAD.U32 R0, RZ, RZ, UR44 ;  /* 0x0000002cff007e24 */ /* 0x003fe4000f8e00ff */
[----:B------:R-:W-:Y:S01]  /*1c00*/  IMAD.U32 R3, RZ, RZ, UR42 ;  /* 0x0000002aff037e24 */ /* 0x000fe2000f8e00ff */
[----:B------:R-:W-:-:S04]  /*1c10*/  UISETP.NE.AND UP0, UPT, UR5, 0x5, UPT ;  /* 0x000000050500788c */ /* 0x000fc8000bf05270 */
[----:B------:R-:W-:Y:S02]  /*1c20*/  USEL UR6, URZ, 0x1, UP0 ;  /* 0x000000013f067887 */ /* 0x000fe40008000000 */
[----:B------:R-:W-:Y:S02]  /*1c30*/  USEL UR5, UR5, URZ, UP0 ;  /* 0x0000003f05057287 */ /* 0x000fe40008000000 */
[----:B------:R-:W-:-:S06]  /*1c40*/  ULOP3.LUT UR6, UR40, UR6, URZ, 0x3c, !UPT ;  /* 0x0000000628067292 */ /* 0x000fcc000f8e3c3f */
[----:B------:R-:W-:-:S07]  /*1c50*/  IMAD.U32 R7, RZ, RZ, UR6 ;  /* 0x00000006ff077e24 */ /* 0x000fce000f8e00ff */
.L_x_29:
[----:B------:R-:W-:Y:S05]  /*1c60*/  @!P0 BRA `(.L_x_23) ;  /* 0x0000000000048947 */ /* 0x000fea0003800000 */
[----:B------:R-:W-:Y:S01]  /*1c70*/  BPT.TRAP 0x1 ;  /* 0x000000040000795c */ /* 0x000fe20000300000 */
.L_x_23:
[----:B------:R-:W0:Y:S01]  /*1c80*/  S2UR UR7, SR_CgaCtaId ;  /* 0x00000000000779c3 */ /* 0x000e220000008800 */
[----:B------:R-:W-:Y:S01]  /*1c90*/  UMOV UR6, 0x400 ;  /* 0x0000040000067882 */ /* 0x000fe20000000000 */
[----:B------:R-:W-:Y:S01]  /*1ca0*/  IMAD.U32 R5, RZ, RZ, UR5 ;  /* 0x00000005ff057e24 */ /* 0x000fe2000f8e00ff */
[----:B------:R-:W-:Y:S01]  /*1cb0*/  SHF.L.U32 R4, R7, 0x1f, RZ ;  /* 0x0000001f07047819 */ /* 0x000fe200000006ff */
[----:B0-----:R-:W-:-:S06]  /*1cc0*/  ULEA UR6, UR7, UR6, 0x18 ;  /* 0x0000000607067291 */ /* 0x001fcc000f8ec03f */
[----:B------:R-:W-:-:S04]  /*1cd0*/  IMAD.U32 R6, RZ, RZ, UR6 ;  /* 0x00000006ff067e24 */ /* 0x000fc8000f8e00ff */
[----:B------:R-:W-:-:S04]  /*1ce0*/  IMAD R5, R5, 0x8, R6 ;  /* 0x0000000805057824 */ /* 0x000fc800078e0206 */
[----:B------:R0:W1:Y:S01]  /*1cf0*/  SYNCS.PHASECHK.TRANS64.TRYWAIT P1, [R5+URZ], R4 ;  /* 0x00000004050075a7 */ /* 0x000062000802017f */
[----:B------:R-:W-:Y:S05]  /*1d00*/  @!P0 BRA `(.L_x_24) ;  /* 0x0000000000048947 */ /* 0x000fea0003800000 */
[----:B------:R-:W-:Y:S01]  /*1d10*/  BPT.TRAP 0x1 ;  /* 0x000000040000795c */ /* 0x000fe20000300000 */
.L_x_24:
[----:B-1----:R-:W-:Y:S05]  /*1d20*/  @P1 BRA `(.L_x_25) ;  /* 0x0000000000081947 */ /* 0x002fea0003800000 */
[----:B------:R-:W1:Y:S02]  /*1d30*/  SYNCS.PHASECHK.TRANS64.TRYWAIT P1, [R5+URZ], R4 ;  /* 0x00000004050075a7 */ /* 0x000e64000802017f */
[----:B-1----:R-:W-:Y:S05]  /*1d40*/  @!P1 BRA `(.L_x_26) ;  /* 0x0000004800209947 */ /* 0x002fea0003800000 */
.L_x_25:
[----:B------:R-:W-:Y:S01]  /*1d50*/  ULEA UR6, UR5, UR45, 0xb ;  /* 0x0000002d05067291 */ /* 0x000fe2000f8e583f */
[----:B------:R-:W-:Y:S01]  /*1d60*/  WARPGROUP.ARRIVE ;  /* 0x00000000000079c5 */ /* 0x000fe20000000000 */
[----:B------:R-:W-:Y:S01]  /*1d70*/  ULEA UR7, UR5, UR4, 0xa ;  /* 0x0000000405077291 */ /* 0x000fe2000f8e503f */
[----:B------:R-:W-:Y:S01]  /*1d80*/  UMOV UR9, 0x40000040 ;  /* 0x4000004000097882 */ /* 0x000fe20000000000 */
[----:B------:R-:W-:-:S03]  /*1d90*/  UMOV UR11, 0x40000040 ;  /* 0x40000040000b7882 */ /* 0x000fc60000000000 */
[----:B------:R-:W-:Y:S02]  /*1da0*/  UMOV UR8, UR6 ;  /* 0x0000000600087c82 */ /* 0x000fe40008000000 */
[----:B------:R-:W-:Y:S02]  /*1db0*/  UMOV UR10, UR7 ;  /* 0x00000007000a7c82 */ /* 0x000fe40008000000 */
[----:B------:R-:W-:Y:S01]  /*1dc0*/  HGMMA.64x64x16.F32.BF16 R24, gdesc[UR8], R24, gsb0 ;  /* 0x00e00000081879f0 */ /* 0x000fe20008001818 */
[----:B------:R-:W-:Y:S02]  /*1dd0*/  UIADD3 UR8, UR6, 0x2, URZ ;  /* 0x0000000206087890 */ /* 0x000fe4000fffe03f */
[----:B------:R-:W-:Y:S01]  /*1de0*/  UIADD3 UR10, UR7, 0x2, URZ ;  /* 0x00000002070a7890 */ /* 0x000fe2000fffe03f */
[----:B------:R-:W-:Y:S01]  /*1df0*/  UMOV UR9, 0x40000040 ;  /* 0x4000004000097882 */ /* 0x000fe20000000000 */
[----:B------:R-:W-:Y:S01]  /*1e00*/  UMOV UR11, 0x40000040 ;  /* 0x40000040000b7882 */ /* 0x000fe20000000000 */
[----:B------:R-:W-:-:S02]  /*1e10*/  WARPGROUP.DEPBAR.LE gsb0, 0x0 ;  /* 0x00008000000079c5 */ /* 0x000fc40000010000 */
        /* <DEDUP_REMOVED lines=46> */
[----:B------:R-:W-:Y:S01]  /*2100*/  BPT.TRAP 0x1 ;  /* 0x000000040000795c */ /* 0x000fe20000300000 */
.L_x_27:
[----:B------:R-:W-:-:S13]  /*2110*/  ISETP.NE.AND P1, PT, R22, RZ, PT ;  /* 0x000000ff1600720c */ /* 0x000fda0003f25270 */
[----:B01----:R-:W-:-:S04]  /*2120*/  @P1 IMAD R4, R3, 0x8, R6 ;  /* 0x0000000803041824 */ /* 0x003fc800078e0206 */
[----:B------:R-:W-:-:S05]  /*2130*/  @P1 VIADD R4, R4, 0x28 ;  /* 0x0000002804041836 */ /* 0x000fca0000000000 */
[----:B------:R-:W-:-:S04]  /*2140*/  @P1 PRMT R4, R19, 0x654, R4 ;  /* 0x0000065413041816 */ /* 0x000fc80000000004 */
[----:B------:R0:W-:Y:S01]  /*2150*/  @P1 SYNCS.ARRIVE.TRANS64.RED.A1T0 RZ, [R4+URZ], RZ ;  /* 0x000000ff04ff19a7 */ /* 0x0001e2000810043f */
[----:B------:R-:W-:-:S13]  /*2160*/  ISETP.GT.U32.AND P1, PT, R18, 0x1, PT ;  /* 0x000000011200780c */ /* 0x000fda0003f24070 */
[----:B0-----:R-:W-:Y:S05]  /*2170*/  @P1 BRA `(.L_x_28) ;  /* 0x0000000000041947 */ /* 0x001fea0003800000 */
[----:B------:R-:W-:Y:S01]  /*2180*/  BPT.TRAP 0x1 ;  /* 0x000000040000795c */ /* 0x000fe20000300000 */
.L_x_28:
[----:B------:R-:W-:Y:S01]  /*2190*/  UIADD3 UR5, UR5, 0x1, URZ ;  /* 0x0000000105057890 */ /* 0x000fe2000fffe03f */
[C---:B------:R-:W-:Y:S01]  /*21a0*/  ISETP.GT.AND P2, PT, R0.reuse, 0x1, PT ;  /* 0x000000010000780c */ /* 0x040fe20003f44270 */
[----:B------:R-:W-:Y:S02]  /*21b0*/  VIADD R3, R3, 0x1 ;  /* 0x0000000103037836 */ /* 0x000fe40000000000 */
[----:B------:R-:W-:Y:S01]  /*21c0*/  UISETP.NE.AND UP0, UPT, UR5, 0x5, UPT ;  /* 0x000000050500788c */ /* 0x000fe2000bf05270 */
[----:B------:R-:W-:Y:S02]  /*21d0*/  VIADD R0, R0, 0xffffffff ;  /* 0xffffffff00007836 */ /* 0x000fe40000000000 */
[C---:B------:R-:W-:Y:S01]  /*21e0*/  ISETP.NE.AND P1, PT, R3.reuse, 0x5, PT ;  /* 0x000000050300780c */ /* 0x040fe20003f25270 */
[----:B------:R-:W-:Y:S02]  /*21f0*/  USEL UR6, URZ, 0x1, UP0 ;  /* 0x000000013f067887 */ /* 0x000fe40008000000 */
[----:B------:R-:W-:Y:S01]  /*2200*/  USEL UR5, UR5, URZ, UP0 ;  /* 0x0000003f05057287 */ /* 0x000fe20008000000 */
[----:B------:R-:W-:-:S03]  /*2210*/  SEL R3, R3, RZ, P1 ;  /* 0x000000ff03037207 */ /* 0x000fc60000800000 */
[----:B------:R-:W-:Y:S01]  /*2220*/  LOP3.LUT R7, R7, UR6, RZ, 0x3c, !PT ;  /* 0x0000000607077c12 */ /* 0x000fe2000f8e3cff */
[----:B------:R-:W-:Y:S07]  /*2230*/  @P2 BRA `(.L_x_29) ;  /* 0xfffffff800882947 */ /* 0x000fee000383ffff */
.L_x_22:
[----:B01----:R-:W0:Y:S02]  /*2240*/  LDC R0, c[0x0][0x28c] ;  /* 0x0000a300ff007b82 */ /* 0x003e240000000800 */
[----:B0-----:R-:W-:-:S13]  /*2250*/  ISETP.GE.AND P1, PT, R0, 0x1, PT ;  /* 0x000000010000780c */ /* 0x001fda0003f26270 */
[----:B------:R-:W-:Y:S05]  /*2260*/  @!P1 BRA `(.L_x_30) ;  /* 0x0000000000449947 */ /* 0x000fea0003800000 */
[----:B------:R-:W-:Y:S05]  /*2270*/  @!P0 BRA `(.L_x_31) ;  /* 0x0000000000048947 */ /* 0x000fea0003800000 */
[----:B------:R-:W-:Y:S01]  /*2280*/  BPT.TRAP 0x1 ;  /* 0x000000040000795c */ /* 0x000fe20000300000 */
.L_x_31:
[----:B------:R-:W-:-:S13]  /*2290*/  ISETP.NE.AND P0, PT, R22, RZ, PT ;  /* 0x000000ff1600720c */ /* 0x000fda0003f05270 */
[----:B------:R-:W-:-:S05]  /*22a0*/  VOTEU.ANY UP0, P0 ;  /* 0x00000000003f7886 */ /* 0x000fca0000000100 */
[----:B------:R-:W-:-:S06]  /*22b0*/  @UP0 UIADD3 UR4, UR44, UR42, URZ ;  /* 0x0000002a2c040290 */ /* 0x000fcc000fffe03f */
[----:B------:R-:W-:Y:S02]  /*22c0*/  IMAD.U32 R4, RZ, RZ, UR4 ;  /* 0x00000004ff047e24 */ /* 0x000fe4000f8e00ff */
[----:B------:R-:W-:Y:S02]  /*22d0*/  IMAD.U32 R3, RZ, RZ, UR4 ;  /* 0x00000004ff037e24 */ /* 0x000fe4000f8e00ff */
[----:B------:R-:W-:-:S05]  /*22e0*/  @P0 IMAD.WIDE.U32 R4, R4, -0x33333333, RZ ;  /* 0xcccccccd04040825 */ /* 0x000fca00078e00ff */
[----:B------:R-:W-:-:S05]  /*22f0*/  @P0 SHF.R.U32.HI R0, RZ, 0x2, R5 ;  /* 0x00000002ff000819 */ /* 0x000fca0000011605 */
[----:B------:R-:W-:-:S04]  /*2300*/  @P0 IMAD R0, R0, -0x5, R3 ;  /* 0xfffffffb00000824 */ /* 0x000fc800078e0203 */
[----:B------:R-:W-:-:S04]  /*2310*/  @P0 IMAD R0, R0, 0x8, R6 ;  /* 0x0000000800000824 */ /* 0x000fc800078e0206 */
[----:B------:R-:W-:-:S05]  /*2320*/  @P0 VIADD R0, R0, 0x28 ;  /* 0x0000002800000836 */ /* 0x000fca0000000000 */
[----:B------:R-:W-:-:S04]  /*2330*/  @P0 PRMT R0, R19, 0x654, R0 ;  /* 0x0000065413000816 */ /* 0x000fc80000000000 */
[----:B------:R0:W-:Y:S01]  /*2340*/  @P0 SYNCS.ARRIVE.TRANS64.RED.A1T0 RZ, [R0+URZ], RZ ;  /* 0x000000ff00ff09a7 */ /* 0x0001e2000810043f */
[----:B------:R-:W-:-:S13]  /*2350*/  ISETP.GT.U32.AND P0, PT, R18, 0x1, PT ;  /* 0x000000011200780c */ /* 0x000fda0003f04070 */
[----:B0-----:R-:W-:Y:S05]  /*2360*/  @P0 BRA `(.L_x_30) ;  /* 0x0000000000040947 */ /* 0x001fea0003800000 */
[----:B------:R-:W-:Y:S01]  /*2370*/  BPT.TRAP 0x1 ;  /* 0x000000040000795c */ /* 0x000fe20000300000 */
.L_x_30:
[----:B------:R-:W-:Y:S01]  /*2380*/  IMAD.SHL.U32 R3, R70, 0x40, RZ ;  /* 0x0000004046037824 */ /* 0x000fe200078e00ff */
[----:B------:R-:W-:Y:S01]  /*2390*/  UIADD3 UR42, UR43, UR42, URZ ;  /* 0x0000002a2b2a7290 */ /* 0x000fe2000fffe03f */
[----:B------:R-:W-:Y:S01]  /*23a0*/  SHF.R.S32.HI R9, RZ, 0x1f, R69 ;  /* 0x0000001fff097819 */ /* 0x000fe20000011445 */
[----:B------:R-:W-:Y:S01]  /*23b0*/  UISETP.GE.U32.AND UP1, UPT, UR43, 0x5, UPT ;  /* 0x000000052b00788c */ /* 0x000fe2000bf26070 */
[----:B------:R-:W-:Y:S01]  /*23c0*/  IMAD.SHL.U32 R6, R71, 0x80, RZ ;  /* 0x0000008047067824 */ /* 0x000fe200078e00ff */
[----:B------:R-:W-:Y:S01]  /*23d0*/  ULDC UR7, c[0x0][0x288] ;  /* 0x0000a20000077ab9 */ /* 0x000fe20000000800 */
[C---:B------:R-:W-:Y:S01]  /*23e0*/  LOP3.LUT R10, R3.reuse, 0x6, R63, 0xf8, !PT ;  /* 0x00000006030a7812 */ /* 0x040fe200078ef83f */
[----:B------:R-:W-:Y:S01]  /*23f0*/  UISETP.GT.U32.AND UP0, UPT, UR42, 0x4, UPT ;  /* 0x000000042a00788c */ /* 0x000fe2000bf04070 */
[----:B------:R-:W-:Y:S01]  /*2400*/  ISETP.GE.AND P0, PT, R3, UR7, PT ;  /* 0x0000000703007c0c */ /* 0x000fe2000bf06270 */
[----:B------:R-:W-:Y:S01]  /*2410*/  ULDC.64 UR4, c[0x0][0x5d0] ;  /* 0x0001740000047ab9 */ /* 0x000fe20000000a00 */
[--C-:B------:R-:W-:Y:S01]  /*2420*/  SHF.R.S32.HI R11, RZ, 0x1f, R10.reuse ;  /* 0x0000001fff0b7819 */ /* 0x100fe2000001140a */
[----:B------:R-:W-:Y:S01]  /*2430*/  ULDC UR10, c[0x0][0x284] ;  /* 0x0000a100000a7ab9 */ /* 0x000fe20000000800 */
[----:B------:R-:W-:Y:S01]  /*2440*/  IMAD R0, R9, UR4, RZ ;  /* 0x0000000409007c24 */ /* 0x000fe2000f8e02ff */
[----:B------:R-:W-:Y:S01]  /*2450*/  UISETP.LT.U32.AND UP0, UPT, UR43, 0x5, UP0 ;  /* 0x000000052b00788c */ /* 0x000fe20008701070 */
[----:B------:R-:W-:Y:S01]  /*2460*/  ISETP.GE.OR P0, PT, R6, UR10, P0 ;  /* 0x0000000a06007c0c */ /* 0x000fe20008706670 */
[----:B------:R-:W-:Y:S01]  /*2470*/  IMAD.WIDE.U32 R4, R69, UR4, R10 ;  /* 0x0000000445047c25 */ /* 0x000fe2000f8e000a */
[----:B------:R-:W-:Y:S01]  /*2480*/  ULDC.64 UR8, c[0x0][0x5c8] ;  /* 0x0001720000087ab9 */ /* 0x000fe20000000a00 */
[----:B------:R-:W-:-:S02]  /*2490*/  USEL UR6, URZ, 0x1, !UP0 ;  /* 0x000000013f067887 */ /* 0x000fc4000c000000 */
[----:B------:R-:W-:Y:S01]  /*24a0*/  IMAD R7, R69, UR5, R0 ;  /* 0x0000000545077c24 */ /* 0x000fe2000f8e0200 */
[----:B------:R-:W-:Y:S01]  /*24b0*/  @UP1 UIMAD.WIDE.U32 UR4, UR42, -0x33333333, URZ ;  /* 0xcccccccd2a0418a5 */ /* 0x000fe2000f8e003f */
[----:B------:R-:W-:Y:S01]  /*24c0*/  IMAD.WIDE R70, R71, 0x80, R56 ;  /* 0x0000008047467825 */ /* 0x000fe200078e0238 */
[----:B------:R-:W-:Y:S02]  /*24d0*/  ULOP3.LUT UR40, UR40, UR6, URZ, 0x3c, !UPT ;  /* 0x0000000628287292 */ /* 0x000fe4000f8e3c3f */
[----:B------:R-:W-:Y:S01]  /*24e0*/  @UP1 USHF.R.U32.HI UR4, URZ, 0x2, UR5 ;  /* 0x000000023f041899 */ /* 0x000fe20008011605 */
[----:B------:R-:W-:Y:S02]  /*24f0*/  IMAD.IADD R5, R5, 0x1, R7 ;  /* 0x0000000105057824 */ /* 0x000fe400078e0207 */
[----:B------:R-:W-:Y:S01]  /*2500*/  IMAD R7, R71, UR8, RZ ;  /* 0x0000000847077c24 */ /* 0x000fe2000f8e02ff */
[----:B------:R-:W-:Y:S01]  /*2510*/  @UP1 ULOP3.LUT UR40, UR40, 0x1, UR4, 0x78, !UPT ;  /* 0x0000000128281892 */ /* 0x000fe2000f8e7804 */
[----:B------:R-:W-:-:S04]  /*2520*/  IMAD.WIDE.U32 R72, R70, UR8, R4 ;  /* 0x0000000846487c25 */ /* 0x000fc8000f8e0004 */
[----:B------:R-:W-:Y:S02]  /*2530*/  IMAD R7, R70, UR9, R7 ;  /* 0x0000000946077c24 */ /* 0x000fe4000f8e0207 */
[----:B------:R-:W-:Y:S01]  /*2540*/  IMAD.MOV.U32 R0, RZ, RZ, -0x1 ;  /* 0xffffffffff007424 */ /* 0x000fe200078e00ff */
[----:B------:R-:W-:Y:S06]  /*2550*/  @P0 BRA `(.L_x_32) ;  /* 0x00000020009c0947 */ /* 0x000fec0003800000 */
[----:B-----5:R-:W-:Y:S01]  /*2560*/  FSETP.NEU.AND P0, PT, R58, RZ, PT ;  /* 0x000000ff3a00720b */ /* 0x020fe20003f0d000 */
[----:B------:R-:W-:Y:S01]  /*2570*/  IMAD.IADD R4, R62, 0x1, -R3 ;  /* 0x000000013e047824 */ /* 0x000fe200078e0a03 */
[----:B------:R-:W-:Y:S01]  /*2580*/  BSSY B0, `(.L_x_32) ;  /* 0x0000224000007945 */ /* 0x000fe20003800000 */
[----:B------:R-:W-:Y:S02]  /*2590*/  IMAD.IADD R3, R67, 0x1, -R6 ;  /* 0x0000000143037824 */ /* 0x000fe400078e0a06 */
[----:B------:R-:W-:Y:S01]  /*25a0*/  IMAD.IADD R83, R73, 0x1, R7 ;  /* 0x0000000149537824 */ /* 0x000fe200078e0207 */
[----:B------:R-:W-:-:S04]  /*25b0*/  ISETP.GT.AND P2, PT, R4, RZ, PT ;  /* 0x000000ff0400720c */ /* 0x000fc80003f44270 */
[----:B------:R-:W-:-:S03]  /*25c0*/  ISETP.GT.AND P1, PT, R3, RZ, P2 ;  /* 0x000000ff0300720c */ /* 0x000fc60001724270 */
[----:B------:R-:W-:Y:S10]  /*25d0*/  @!P0 BRA `(.L_x_33) ;  /* 0x0000001400e88947 */ /* 0x000ff40003800000 */
[----:B------:R-:W0:Y:S01]  /*25e0*/  LDC.64 R76, c[0x0][0x5b8] ;  /* 0x00016e00ff4c7b82 */ /* 0x000e220000000a00 */
[----:B------:R-:W-:-:S07]  /*25f0*/  ULDC.64 UR4, c[0x0][0x5c0] ;  /* 0x0001700000047ab9 */ /* 0x000fce0000000a00 */
[----:B------:R-:W1:Y:S08]  /*2600*/  LDC.64 R78, c[0x0][0x5b0] ;  /* 0x00016c00ff4e7b82 */ /* 0x000e700000000a00 */
[----:B------:R-:W2:Y:S01]  /*2610*/  LDC.64 R80, c[0x0][0x5a8] ;  /* 0x00016a00ff507b82 */ /* 0x000ea20000000a00 */
[-C--:B0-----:R-:W-:Y:S02]  /*2620*/  IMAD R6, R9, R76.reuse, RZ ;  /* 0x0000004c09067224 */ /* 0x081fe400078e02ff */
[----:B------:R-:W-:-:S04]  /*2630*/  IMAD.WIDE.U32 R74, R69, R76, R10 ;  /* 0x0000004c454a7225 */ /* 0x000fc800078e000a */
[----:B------:R-:W-:Y:S02]  /*2640*/  IMAD R73, R69, R77, R6 ;  /* 0x0000004d45497224 */ /* 0x000fe400078e0206 */
[-C--:B-1----:R-:W-:Y:S02]  /*2650*/  IMAD R5, R71, R78.reuse, RZ ;  /* 0x0000004e47057224 */ /* 0x082fe400078e02ff */
[----:B------:R-:W-:Y:S02]  /*2660*/  IMAD.IADD R13, R75, 0x1, R73 ;  /* 0x000000014b0d7824 */ /* 0x000fe400078e0249 */
[----:B------:R-:W-:Y:S02]  /*2670*/  IMAD.MOV.U32 R12, RZ, RZ, R74 ;  /* 0x000000ffff0c7224 */ /* 0x000fe400078e004a */
[C---:B------:R-:W-:Y:S02]  /*2680*/  IMAD R77, R70.reuse, R79, R5 ;  /* 0x0000004f464d7224 */ /* 0x040fe400078e0205 */
[----:B------:R-:W-:-:S04]  /*2690*/  IMAD.WIDE.U32 R6, R70, R78, R12 ;  /* 0x0000004e46067225 */ /* 0x000fc800078e000c */
[----:B------:R-:W-:Y:S01]  /*26a0*/  IMAD.IADD R5, R7, 0x1, R77 ;  /* 0x0000000107057824 */ /* 0x000fe200078e024d */
[----:B--2---:R-:W-:-:S04]  /*26b0*/  LEA R14, P0, R6, R80, 0x1 ;  /* 0x00000050060e7211 */ /* 0x004fc800078008ff */
[----:B------:R-:W-:-:S05]  /*26c0*/  LEA.HI.X R15, R6, R81, R5, 0x1, P0 ;  /* 0x00000051060f7211 */ /* 0x000fca00000f0c05 */
[----:B------:R0:W2:Y:S01]  /*26d0*/  @P1 LDG.E.LTC128B.U16 R5, desc[UR36][R14.64] ;  /* 0x000000240e051981 */ /* 0x0000a2000c1e1520 */
[----:B------:R-:W-:Y:S01]  /*26e0*/  LEA R8, P0, R72, UR4, 0x1 ;  /* 0x0000000448087c11 */ /* 0x000fe2000f8008ff */
[----:B------:R-:W-:Y:S01]  /*26f0*/  IMAD.WIDE.U32 R6, R70, R78, R10 ;  /* 0x0000004e46067225 */ /* 0x000fe200078e000a */
[----:B------:R-:W-:Y:S03]  /*2700*/  BSSY B1, `(.L_x_34) ;  /* 0x0000012000017945 */ /* 0x000fe60003800000 */
[----:B------:R-:W-:Y:S02]  /*2710*/  IMAD.IADD R7, R77, 0x1, R7 ;  /* 0x000000014d077824 */ /* 0x000fe400078e0207 */
[----:B------:R-:W-:Y:S01]  /*2720*/  IMAD.WIDE.U32 R20, R69, R76, R6 ;  /* 0x0000004c45147225 */ /* 0x000fe200078e0006 */
[----:B0-----:R-:W-:-:S03]  /*2730*/  SHF.L.U64.HI R15, R78, 0x3, R79 ;  /* 0x000000034e0f7819 */ /* 0x001fc6000001024f */
[----:B------:R-:W-:Y:S01]  /*2740*/  IMAD.IADD R7, R73, 0x1, R21 ;  /* 0x0000000149077824 */ /* 0x000fe200078e0215 */
[----:B------:R-:W-:Y:S01]  /*2750*/  LEA R6, P4, R20, R80, 0x1 ;  /* 0x0000005014067211 */ /* 0x000fe200078808ff */
[----:B------:R-:W-:-:S03]  /*2760*/  IMAD.SHL.U32 R14, R78, 0x8, RZ ;  /* 0x000000084e0e7824 */ /* 0x000fc600078e00ff */
[----:B------:R-:W-:Y:S01]  /*2770*/  LEA.HI.X R7, R20, R81, R7, 0x1, P4 ;  /* 0x0000005114077211 */ /* 0x000fe200020f0c07 */
[----:B--2---:R-:W-:-:S04]  /*2780*/  IMAD.U32 R9, R5, 0x10000, RZ ;  /* 0x0001000005097824 */ /* 0x004fc800078e00ff */
[----:B------:R-:W-:-:S04]  /*2790*/  FMUL R9, R9, R58 ;  /* 0x0000003a09097220 */ /* 0x000fc80000400000 */
[----:B------:R-:W-:Y:S01]  /*27a0*/  FFMA R24, R24, R23, R9 ;  /* 0x0000001718187223 */ /* 0x000fe20000000009 */
[----:B------:R-:W-:Y:S02]  /*27b0*/  LEA.HI.X R9, R72, UR5, R83, 0x1, P0 ;  /* 0x0000000548097c11 */ /* 0x000fe400080f0c53 */
[----:B------:R-:W-:Y:S02]  /*27c0*/  ISETP.GT.AND P0, PT, R4, 0x1, PT ;  /* 0x000000010400780c */ /* 0x000fe40003f04270 */
[----:B------:R-:W-:Y:S02]  /*27d0*/  F2FP.BF16.F32.PACK_AB R24, RZ, R24 ;  /* 0x00000018ff18723e */ /* 0x000fe400000010ff */
[----:B------:R-:W-:-:S03]  /*27e0*/  ISETP.GT.AND P3, PT, R3, RZ, P0 ;  /* 0x000000ff0300720c */ /* 0x000fc60000764270 */
[----:B------:R0:W-:Y:S10]  /*27f0*/  @P1 STG.E.U16 desc[UR36][R8.64], R24 ;  /* 0x0000001808001986 */ /* 0x0001f4000c101524 */
[----:B------:R-:W-:Y:S05]  /*2800*/  @!P3 BRA `(.L_x_35) ;  /* 0x000000000004b947 */ /* 0x000fea0003800000 */
[----:B------:R1:W5:Y:S02]  /*2810*/  LDG.E.LTC128B.U16 R5, desc[UR36][R6.64+0x2] ;  /* 0x0000022406057981 */ /* 0x000364000c1e1520 */
.L_x_35:
[----:B------:R-:W-:Y:S05]  /*2820*/  BSYNC B1 ;  /* 0x0000000000017941 */ /* 0x000fea0003800000 */
.L_x_34:
[----:B-----5:R-:W-:Y:S01]  /*2830*/  IMAD.U32 R71, R5, 0x10000, RZ ;  /* 0x0001000005477824 */ /* 0x020fe200078e00ff */
[----:B------:R-:W-:Y:S01]  /*2840*/  ISETP.GT.AND P2, PT, R3, 0x8, P2 ;  /* 0x000000080300780c */ /* 0x000fe20001744270 */
[----:B------:R-:W-:Y:S01]  /*2850*/  IMAD.WIDE.U32 R20, R70, R78, R14 ;  /* 0x0000004e46147225 */ /* 0x000fe200078e000e */
[----:B0-----:R-:W-:-:S03]  /*2860*/  PRMT R24, R5, 0x7610, R24 ;  /* 0x0000761005187816 */ /* 0x001fc60000000018 */
[----:B------:R-:W-:Y:S01]  /*2870*/  FMUL R12, R71, R58 ;  /* 0x0000003a470c7220 */ /* 0x000fe20000400000 */
[----:B------:R-:W-:Y:S01]  /*2880*/  IMAD.IADD R77, R77, 0x1, R21 ;  /* 0x000000014d4d7824 */ /* 0x000fe200078e0215 */
[----:B------:R-:W-:Y:S02]  /*2890*/  IADD3 R74, P1, R74, R20, RZ ;  /* 0x000000144a4a7210 */ /* 0x000fe40007f3e0ff */
[----:B------:R-:W-:-:S03]  /*28a0*/  FFMA R12, R25, R23, R12 ;  /* 0x00000017190c7223 */ /* 0x000fc6000000000c */
[----:B------:R-:W-:Y:S02]  /*28b0*/  IMAD.X R13, R77, 0x1, R13, P1 ;  /* 0x000000014d0d7824 */ /* 0x000fe400008e060d */
[----:B------:R-:W-:Y:S02]  /*28c0*/  F2FP.BF16.F32.PACK_AB R12, RZ, R12 ;  /* 0x0000000cff0c723e */ /* 0x000fe400000010ff */
[----:B------:R-:W-:Y:S02]  /*28d0*/  LEA R14, P1, R74, R80, 0x1 ;  /* 0x000000504a0e7211 */ /* 0x000fe400078208ff */
[----:B------:R-:W-:Y:S02]  /*28e0*/  PRMT R21, R12, 0x7610, R21 ;  /* 0x000076100c157816 */ /* 0x000fe40000000015 */
[----:B------:R-:W-:-:S03]  /*28f0*/  LEA.HI.X R15, R74, R81, R13, 0x1, P1 ;  /* 0x000000514a0f7211 */ /* 0x000fc600008f0c0d */
[----:B------:R0:W-:Y:S04]  /*2900*/  @P3 STG.E.U16 desc[UR36][R8.64+0x2], R21 ;  /* 0x0000021508003986 */ /* 0x0001e8000c101524 */
[----:B------:R-:W2:Y:S01]  /*2910*/  @P2 LDG.E.LTC128B.U16 R24, desc[UR36][R14.64] ;  /* 0x000000240e182981 */ /* 0x000ea2000c1e1520 */
[----:B------:R-:W-:Y:S01]  /*2920*/  IADD3 R20, P1, R10, R20, RZ ;  /* 0x000000140a147210 */ /* 0x000fe20007f3e0ff */
[----:B------:R-:W-:Y:S01]  /*2930*/  BSSY B1, `(.L_x_36) ;  /* 0x0000011000017945 */ /* 0x000fe20003800000 */
[----:B------:R-:W-:Y:S02]  /*2940*/  SHF.L.U64.HI R13, R59, 0x1, R60 ;  /* 0x000000013b0d7819 */ /* 0x000fe4000001023c */
[----:B------:R-:W-:Y:S01]  /*2950*/  ISETP.GT.AND P0, PT, R3, 0x8, P0 ;  /* 0x000000080300780c */ /* 0x000fe20000704270 */
[----:B0-----:R-:W-:Y:S01]  /*2960*/  IMAD.X R21, R11, 0x1, R77, P1 ;  /* 0x000000010b157824 */ /* 0x001fe200008e064d */
[----:B------:R-:W-:Y:S01]  /*2970*/  LEA R12, P1, R59, R8, 0x1 ;  /* 0x000000083b0c7211 */ /* 0x000fe200078208ff */
[----:B------:R-:W-:-:S04]  /*2980*/  IMAD.WIDE.U32 R20, R69, R76, R20 ;  /* 0x0000004c45147225 */ /* 0x000fc800078e0014 */
[----:B------:R-:W-:Y:S01]  /*2990*/  IMAD.X R13, R13, 0x1, R9, P1 ;  /* 0x000000010d0d7824 */ /* 0x000fe200008e0609 */
[----:B------:R-:W-:Y:S01]  /*29a0*/  LEA R10, P3, R20, R80, 0x1 ;  /* 0x00000050140a7211 */ /* 0x000fe200078608ff */
[----:B------:R-:W-:-:S05]  /*29b0*/  IMAD.IADD R11, R73, 0x1, R21 ;  /* 0x00000001490b7824 */ /* 0x000fca00078e0215 */
[----:B------:R-:W-:Y:S01]  /*29c0*/  LEA.HI.X R11, R20, R81, R11, 0x1, P3 ;  /* 0x00000051140b7211 */ /* 0x000fe200018f0c0b */
[----:B--2---:R-:W-:-:S04]  /*29d0*/  IMAD.U32 R5, R24, 0x10000, RZ ;  /* 0x0001000018057824 */ /* 0x004fc800078e00ff */
[----:B------:R-:W-:-:S04]  /*29e0*/  FMUL R5, R5, R58 ;  /* 0x0000003a05057220 */ /* 0x000fc80000400000 */
[----:B------:R-:W-:-:S05]  /*29f0*/  FFMA R5, R26, R23, R5 ;  /* 0x000000171a057223 */ /* 0x000fca0000000005 */
[----:B------:R-:W-:-:S05]  /*2a00*/  F2FP.BF16.F32.PACK_AB R5, RZ, R5 ;  /* 0x00000005ff05723e */ /* 0x000fca00000010ff */
[----:B------:R0:W-:Y:S01]  /*2a10*/  @P2 STG.E.U16 desc[UR36][R12.64], R5 ;  /* 0x000000050c002986 */ /* 0x0001e2000c101524 */
[----:B------:R-:W-:Y:S05]  /*2a20*/  @!P0 BRA `(.L_x_37) ;  /* 0x0000000000048947 */ /* 0x000fea0003800000 */
[----:B------:R2:W5:Y:S02]  /*2a30*/  LDG.E.LTC128B.U16 R24, desc[UR36][R10.64+0x2] ;  /* 0x000002240a187981 */ /* 0x000564000c1e1520 */
.L_x_37:
[----:B------:R-:W-:Y:S05]  /*2a40*/  BSYNC B1 ;  /* 0x0000000000017941 */ /* 0x000fea0003800000 */
.L_x_36:
[----:B0----5:R-:W-:Y:S01]  /*2a50*/  IMAD.U32 R5, R24, 0x10000, RZ ;  /* 0x0001000018057824 */ /* 0x021fe200078e00ff */
[----:B------:R-:W-:Y:S01]  /*2a60*/  ISETP.GT.AND P1, PT, R4, 0x8, PT ;  /* 0x000000080400780c */ /* 0x000fe20003f24270 */
[----:B------:R-:W-:Y:S02]  /*2a70*/  BSSY B1, `(.L_x_38) ;  /* 0x0000008000017945 */ /* 0x000fe40003800000 */
[----:B------:R-:W-:Y:S01]  /*2a80*/  FMUL R14, R5, R58 ;  /* 0x0000003a050e7220 */ /* 0x000fe20000400000 */
[----:B------:R-:W-:-:S03]  /*2a90*/  ISETP.GT.AND P2, PT, R3, RZ, P1 ;  /* 0x000000ff0300720c */ /* 0x000fc60000f44270 */
[----:B------:R-:W-:-:S05]  /*2aa0*/  FFMA R14, R27, R23, R14 ;  /* 0x000000171b0e7223 */ /* 0x000fca000000000e */
[----:B------:R-:W-:-:S05]  /*2ab0*/  F2FP.BF16.F32.PACK_AB R14, RZ, R14 ;  /* 0x0000000eff0e723e */ /* 0x000fca00000010ff */
[----:B------:R0:W-:Y:S01]  /*2ac0*/  @P0 STG.E.U16 desc[UR36][R12.64+0x2], R14 ;  /* 0x0000020e0c000986 */ /* 0x0001e2000c101524 */
[----:B------:R-:W-:Y:S05]  /*2ad0*/  @!P2 BRA `(.L_x_39) ;  /* 0x000000000004a947 */ /* 0x000fea0003800000 */
[----:B------:R3:W5:Y:S02]  /*2ae0*/  LDG.E.LTC128B.U16 R24, desc[UR36][R6.64+0x10] ;  /* 0x0000102406187981 */ /* 0x000764000c1e1520 */
.L_x_39:
[----:B------:R-:W-:Y:S05]  /*2af0*/  BSYNC B1 ;  /* 0x0000000000017941 */ /* 0x000fea0003800000 */
.L_x_38:
[----:B-----5:R-:W-:Y:S01]  /*2b00*/  IMAD.U32 R5, R24, 0x10000, RZ ;  /* 0x0001000018057824 */ /* 0x020fe200078e00ff */
        /* <DEDUP_REMOVED lines=9> */
.L_x_41:
[----:B------:R-:W-:Y:S05]  /*2ba0*/  BSYNC B1 ;  /* 0x0000000000017941 */ /* 0x000fea0003800000 */
.L_x_40:
[----:B----45:R-:W-:Y:S01]  /*2bb0*/  IMAD.U32 R5, R24, 0x10000, RZ ;  /* 0x0001000018057824 */ /* 0x030fe200078e00ff */
[----:B------:R-:W-:Y:S01]  /*2bc0*/  ISETP.GT.AND P1, PT, R3, 0x8, P1 ;  /* 0x000000080300780c */ /* 0x000fe20000f24270 */
[----:B------:R-:W-:Y:S02]  /*2bd0*/  BSSY B1, `(.L_x_42) ;  /* 0x0000007000017945 */ /* 0x000fe40003800000 */
[----:B0-----:R-:W-:-:S04]  /*2be0*/  FMUL R14, R5, R58 ;  /* 0x0000003a050e7220 */ /* 0x001fc80000400000 */
[----:B------:R-:W-:-:S05]  /*2bf0*/  FFMA R14, R29, R23, R14 ;  /* 0x000000171d0e7223 */ /* 0x000fca000000000e */
[----:B------:R-:W-:-:S05]  /*2c00*/  F2FP.BF16.F32.PACK_AB R14, RZ, R14 ;  /* 0x0000000eff0e723e */ /* 0x000fca00000010ff */
[----:B------:R0:W-:Y:S01]  /*2c10*/  @P3 STG.E.U16 desc[UR36][R8.64+0x12], R14 ;  /* 0x0000120e08003986 */ /* 0x0001e2000c101524 */
[----:B------:R-:W-:Y:S05]  /*2c20*/  @!P1 BRA `(.L_x_43) ;  /* 0x0000000000049947 */ /* 0x000fea0003800000 */
[----:B------:R4:W5:Y:S02]  /*2c30*/  LDG.E.LTC128B.U16 R24, desc[UR36][R10.64+0x10] ;  /* 0x000010240a187981 */ /* 0x000964000c1e1520 */
.L_x_43:
[----:B------:R-:W-:Y:S05]  /*2c40*/  BSYNC B1 ;  /* 0x0000000000017941 */ /* 0x000fea0003800000 */
.L_x_42:
[----:B-----5:R-:W-:Y:S01]  /*2c50*/  IMAD.U32 R5, R24, 0x10000, RZ ;  /* 0x0001000018057824 */ /* 0x020fe200078e00ff */
[----:B------:R-:W-:Y:S01]  /*2c60*/  ISETP.GT.AND P0, PT, R3, 0x8, P0 ;  /* 0x000000080300780c */ /* 0x000fe20000704270 */
[----:B------:R-:W-:Y:S02]  /*2c70*/  BSSY B1, `(.L_x_44) ;  /* 0x0000007000017945 */ /* 0x000fe40003800000 */
[----:B------:R-:W-:-:S04]  /*2c80*/  FMUL R5, R5, R58 ;  /* 0x0000003a05057220 */ /* 0x000fc80000400000 */
[----:B------:R-:W-:-:S05]  /*2c90*/  FFMA R5, R30, R23, R5 ;  /* 0x000000171e057223 */ /* 0x000fca0000000005 */
[----:B------:R-:W-:-:S05]  /*2ca0*/  F2FP.BF16.F32.PACK_AB R5, RZ, R5 ;  /* 0x00000005ff05723e */ /* 0x000fca00000010ff */
[----:B------:R0:W-:Y:S01]  /*2cb0*/  @P1 STG.E.U16 desc[UR36][R12.64+0x10], R5 ;  /* 0x000010050c001986 */ /* 0x0001e2000c101524 */
[----:B------:R-:W-:Y:S05]  /*2cc0*/  @!P0 BRA `(.L_x_45) ;  /* 0x0000000000048947 */ /* 0x000fea0003800000 */
[----:B------:R0:W5:Y:S02]  /*2cd0*/  LDG.E.LTC128B.U16 R24, desc[UR36][R10.64+0x12] ;  /* 0x000012240a187981 */ /* 0x000164000c1e1520 */
.L_x_45:
[----:B------:R-:W-:Y:S05]  /*2ce0*/  BSYNC B1 ;  /* 0x0000000000017941 */ /* 0x000fea0003800000 */
.L_x_44:
        /* <DEDUP_REMOVED lines=10> */
.L_x_47:
[----:B------:R-:W-:Y:S05]  /*2d90*/  BSYNC B1 ;  /* 0x0000000000017941 */ /* 0x000fea0003800000 */
.L_x_46:
        /* <DEDUP_REMOVED lines=10> */
.L_x_49:
[----:B------:R-:W-:Y:S05]  /*2e40*/  BSYNC B1 ;  /* 0x0000000000017941 */ /* 0x000fea0003800000 */
.L_x_48:
[----:B0----5:R-:W-:Y:S01]  /*2e50*/  IMAD.U32 R5, R24, 0x10000, RZ ;  /* 0x0001000018057824 */ /* 0x021fe200078e00ff */
        /* <DEDUP_REMOVED lines=8> */
.L_x_51:
[----:B------:R-:W-:Y:S05]  /*2ee0*/  BSYNC B1 ;  /* 0x0000000000017941 */ /* 0x000fea0003800000 */
.L_x_50:
        /* <DEDUP_REMOVED lines=9> */
.L_x_53:
[----:B------:R-:W-:Y:S05]  /*2f80*/  BSYNC B1 ;  /* 0x0000000000017941 */ /* 0x000fea0003800000 */
.L_x_52:
        /* <DEDUP_REMOVED lines=10> */
.L_x_55:
[----:B------:R-:W-:Y:S05]  /*3030*/  BSYNC B1 ;  /* 0x0000000000017941 */ /* 0x000fea0003800000 */
.L_x_54:
        /* <DEDUP_REMOVED lines=10> */
.L_x_57:
[----:B------:R-:W-:Y:S05]  /*30e0*/  BSYNC B1 ;  /* 0x0000000000017941 */ /* 0x000fea0003800000 */
.L_x_56:
        /* <DEDUP_REMOVED lines=9> */
.L_x_59:
[----:B------:R-:W-:Y:S05]  /*3180*/  BSYNC B1 ;  /* 0x0000000000017941 */ /* 0x000fea0003800000 */
.L_x_58:
        /* <DEDUP_REMOVED lines=9> */
.L_x_61:
[----:B------:R-:W-:Y:S05]  /*3220*/  BSYNC B1 ;  /* 0x0000000000017941 */ /* 0x000fea0003800000 */
.L_x_60:
        /* <DEDUP_REMOVED lines=10> */
.L_x_63:
[----:B------:R-:W-:Y:S05]  /*32d0*/  BSYNC B1 ;  /* 0x0000000000017941 */ /* 0x000fea0003800000 */
.L_x_62:
        /* <DEDUP_REMOVED lines=10> */
.L_x_65:
[----:B------:R-:W-:Y:S05]  /*3380*/  BSYNC B1 ;  /* 0x0000000000017941 */ /* 0x000fea0003800000 */
.L_x_64:
        /* <DEDUP_REMOVED lines=9> */
.L_x_67:
[----:B------:R-:W-:Y:S05]  /*3420*/  BSYNC B1 ;  /* 0x0000000000017941 */ /* 0x000fea0003800000 */
.L_x_66:
        /* <DEDUP_REMOVED lines=9> */
.L_x_69:
[----:B------:R-:W-:Y:S05]  /*34c0*/  BSYNC B1 ;  /* 0x0000000000017941 */ /* 0x000fea0003800000 */
.L_x_68:
        /* <DEDUP_REMOVED lines=10> */
.L_x_71:
[----:B------:R-:W-:Y:S05]  /*3570*/  BSYNC B1 ;  /* 0x0000000000017941 */ /* 0x000fea0003800000 */
.L_x_70:
        /* <DEDUP_REMOVED lines=10> */
.L_x_73:
[----:B------:R-:W-:Y:S05]  /*3620*/  BSYNC B1 ;  /* 0x0000000000017941 */ /* 0x000fea0003800000 */
.L_x_72:
        /* <DEDUP_REMOVED lines=9> */
.L_x_75:
[----:B------:R-:W-:Y:S05]  /*36c0*/  BSYNC B1 ;  /* 0x0000000000017941 */ /* 0x000fea0003800000 */
.L_x_74:
        /* <DEDUP_REMOVED lines=9> */
.L_x_77:
[----:B------:R-:W-:Y:S05]  /*3760*/  BSYNC B1 ;  /* 0x0000000000017941 */ /* 0x000fea0003800000 */
.L_x_76:
        /* <DEDUP_REMOVED lines=10> */
.L_x_79:
[----:B------:R-:W-:Y:S05]  /*3810*/  BSYNC B1 ;  /* 0x0000000000017941 */ /* 0x000fea0003800000 */
.L_x_78:
        /* <DEDUP_REMOVED lines=10> */
.L_x_81:
[----:B------:R-:W-:Y:S05]  /*38c0*/  BSYNC B1 ;  /* 0x0000000000017941 */ /* 0x000fea0003800000 */
.L_x_80:
        /* <DEDUP_REMOVED lines=9> */
.L_x_83:
[----:B------:R-:W-:Y:S05]  /*3960*/  BSYNC B1 ;  /* 0x0000000000017941 */ /* 0x000fea0003800000 */
.L_x_82:
        /* <DEDUP_REMOVED lines=9> */
.L_x_85:
[----:B------:R-:W-:Y:S05]  /*3a00*/  BSYNC B1 ;  /* 0x0000000000017941 */ /* 0x000fea0003800000 */
.L_x_84:
        /* <DEDUP_REMOVED lines=10> */
.L_x_87:
[----:B------:R-:W-:Y:S05]  /*3ab0*/  BSYNC B1 ;  /* 0x0000000000017941 */ /* 0x000fea0003800000 */
.L_x_86:
[----:B-----5:R-:W-:Y:S01]  /*3ac0*/  IMAD.U32 R5, R24, 0x10000, RZ ;  /* 0x0001000018057824 */ /* 0x020fe200078e00ff */
[----:B------:R-:W-:Y:S01]  /*3ad0*/  ISETP.GT.AND P0, PT, R4, 0x39, PT ;  /* 0x000000390400780c */ /* 0x000fe20003f04270 */
[----:B------:R-:W-:Y:S01]  /*3ae0*/  @P2 IMAD.MOV.U32 R4, RZ, RZ, R8 ;  /* 0x000000ffff042224 */ /* 0x000fe200078e0008 */
[----:B------:R-:W-:Y:S01]  /*3af0*/  BSSY B1, `(.L_x_88) ;  /* 0x000000a000017945 */ /* 0x000fe20003800000 */
[----:B------:R-:W-:Y:S01]  /*3b00*/  FMUL R5, R5, R58 ;  /* 0x0000003a05057220 */ /* 0x000fe20000400000 */
[----:B------:R-:W-:-:S03]  /*3b10*/  ISETP.GT.AND P3, PT, R3, RZ, P0 ;  /* 0x000000ff0300720c */ /* 0x000fc60000764270 */
[----:B------:R-:W-:-:S05]  /*3b20*/  FFMA R5, R52, R23, R5 ;  /* 0x0000001734057223 */ /* 0x000fca0000000005 */
[----:B------:R-:W-:-:S04]  /*3b30*/  F2FP.BF16.F32.PACK_AB R5, RZ, R5 ;  /* 0x00000005ff05723e */ /* 0x000fc800000010ff */
[----:B0-----:R-:W-:Y:S01]  /*3b40*/  PRMT R14, R5, 0x7610, R14 ;  /* 0x00007610050e7816 */ /* 0x001fe2000000000e */
[----:B------:R-:W-:-:S05]  /*3b50*/  @P2 IMAD.MOV.U32 R5, RZ, RZ, R9 ;  /* 0x000000ffff052224 */ /* 0x000fca00078e0009 */
[----:B------:R0:W-:Y:S01]  /*3b60*/  @P2 STG.E.U16 desc[UR36][R4.64+0x70], R14 ;  /* 0x0000700e04002986 */ /* 0x0001e2000c101524 */
[----:B------:R-:W-:Y:S05]  /*3b70*/  @!P3 BRA `(.L_x_89) ;  /* 0x000000000004b947 */ /* 0x000fea0003800000 */
[----:B------:R0:W5:Y:S02]  /*3b80*/  LDG.E.LTC128B.U16 R24, desc[UR36][R6.64+0x72] ;  /* 0x0000722406187981 */ /* 0x000164000c1e1520 */
.L_x_89:
[----:B------:R-:W-:Y:S05]  /*3b90*/  BSYNC B1 ;  /* 0x0000000000017941 */ /* 0x000fea0003800000 */
.L_x_88:
        /* <DEDUP_REMOVED lines=9> */
.L_x_91:
[----:B------:R-:W-:Y:S05]  /*3c30*/  BSYNC B1 ;  /* 0x0000000000017941 */ /* 0x000fea0003800000 */
.L_x_90:
[----:B-----5:R-:W-:Y:S01]  /*3c40*/  IMAD.U32 R5, R24, 0x10000, RZ ;  /* 0x0001000018057824 */ /* 0x020fe200078e00ff */
[----:B------:R-:W-:Y:S01]  /*3c50*/  ISETP.GT.AND P0, PT, R3, 0x8, P0 ;  /* 0x000000080300780c */ /* 0x000fe20000704270 */
[----:B0-----:R-:W-:Y:S01]  /*3c60*/  @P1 IMAD.MOV.U32 R4, RZ, RZ, R12 ;  /* 0x000000ffff041224 */ /* 0x001fe200078e000c */
[----:B------:R-:W-:Y:S01]  /*3c70*/  BSSY B1, `(.L_x_92) ;  /* 0x0000009000017945 */ /* 0x000fe20003800000 */
[----:B------:R-:W-:-:S04]  /*3c80*/  FMUL R5, R5, R58 ;  /* 0x0000003a05057220 */ /* 0x000fc80000400000 */
[----:B------:R-:W-:-:S05]  /*3c90*/  FFMA R5, R54, R23, R5 ;  /* 0x0000001736057223 */ /* 0x000fca0000000005 */
[----:B------:R-:W-:-:S04]  /*3ca0*/  F2FP.BF16.F32.PACK_AB R5, RZ, R5 ;  /* 0x00000005ff05723e */ /* 0x000fc800000010ff */
[----:B-1-3--:R-:W-:Y:S01]  /*3cb0*/  PRMT R6, R5, 0x7610, R6 ;  /* 0x0000761005067816 */ /* 0x00afe20000000006 */
[----:B------:R-:W-:-:S05]  /*3cc0*/  @P1 IMAD.MOV.U32 R5, RZ, RZ, R13 ;  /* 0x000000ffff051224 */ /* 0x000fca00078e000d */
[----:B------:R0:W-:Y:S01]  /*3cd0*/  @P1 STG.E.U16 desc[UR36][R4.64+0x70], R6 ;  /* 0x0000700604001986 */ /* 0x0001e2000c101524 */
[----:B------:R-:W-:Y:S05]  /*3ce0*/  @!P0 BRA `(.L_x_93) ;  /* 0x0000000000048947 */ /* 0x000fea0003800000 */
[----:B------:R1:W5:Y:S02]  /*3cf0*/  LDG.E.LTC128B.U16 R24, desc[UR36][R10.64+0x72] ;  /* 0x000072240a187981 */ /* 0x000364000c1e1520 */
.L_x_93:
[----:B------:R-:W-:Y:S05]  /*3d00*/  BSYNC B1 ;  /* 0x0000000000017941 */ /* 0x000fea0003800000 */
.L_x_92:
[----:B------:R-:W-:Y:S05]  /*3d10*/  @!P0 BRA `(.L_x_94) ;  /* 0x0000000800a88947 */ /* 0x000fea0003800000 */
[----:B-----5:R-:W-:-:S04]  /*3d20*/  IMAD.U32 R3, R24, 0x10000, RZ ;  /* 0x0001000018037824 */ /* 0x020fc800078e00ff */
[----:B0-----:R-:W-:-:S04]  /*3d30*/  FMUL R4, R3, R58 ;  /* 0x0000003a03047220 */ /* 0x001fc80000400000 */
[----:B------:R-:W-:-:S05]  /*3d40*/  FFMA R4, R55, R23, R4 ;  /* 0x0000001737047223 */ /* 0x000fca0000000004 */
[----:B------:R-:W-:-:S05]  /*3d50*/  F2FP.BF16.F32.PACK_AB R4, RZ, R4 ;  /* 0x00000004ff04723e */ /* 0x000fca00000010ff */
[----:B------:R3:W-:Y:S01]  /*3d60*/  STG.E.U16 desc[UR36][R12.64+0x72], R4 ;  /* 0x000072040c007986 */ /* 0x0007e2000c101524 */
[----:B------:R-:W-:Y:S05]  /*3d70*/  BRA `(.L_x_94) ;  /* 0x0000000800907947 */ /* 0x000fea0003800000 */
.L_x_33:
[----:B------:R-:W-:Y:S01]  /*3d80*/  ISETP.GT.AND P3, PT, R4, 0x1, PT ;  /* 0x000000010400780c */ /* 0x000fe20003f64270 */
[----:B------:R-:W-:Y:S01]  /*3d90*/  ULDC.64 UR4, c[0x0][0x5c0] ;  /* 0x0001700000047ab9 */ /* 0x000fe20000000a00 */
[-C--:B------:R-:W-:Y:S01]  /*3da0*/  FMUL R24, R24, R23.reuse ;  /* 0x0000001718187220 */ /* 0x080fe20000400000 */
[----:B------:R-:W-:Y:S01]  /*3db0*/  LEA R6, P4, R72, UR4, 0x1 ;  /* 0x0000000448067c11 */ /* 0x000fe2000f8808ff */
[-C--:B------:R-:W-:Y:S01]  /*3dc0*/  FMUL R25, R25, R23.reuse ;  /* 0x0000001719197220 */ /* 0x080fe20000400000 */
[----:B------:R-:W-:Y:S01]  /*3dd0*/  ISETP.GT.AND P0, PT, R3, RZ, P3 ;  /* 0x000000ff0300720c */ /* 0x000fe20001f04270 */
[-C--:B------:R-:W-:Y:S01]  /*3de0*/  FMUL R26, R26, R23.reuse ;  /* 0x000000171a1a7220 */ /* 0x080fe20000400000 */
[----:B------:R-:W-:Y:S01]  /*3df0*/  F2FP.BF16.F32.PACK_AB R24, RZ, R24 ;  /* 0x00000018ff18723e */ /* 0x000fe200000010ff */
[-C--:B------:R-:W-:Y:S01]  /*3e00*/  FMUL R27, R27, R23.reuse ;  /* 0x000000171b1b7220 */ /* 0x080fe20000400000 */
[----:B------:R-:W-:Y:S01]  /*3e10*/  LEA.HI.X R7, R72, UR5, R83, 0x1, P4 ;  /* 0x0000000548077c11 */ /* 0x000fe2000a0f0c53 */
[----:B------:R-:W-:Y:S01]  /*3e20*/  FMUL R28, R28, R23 ;  /* 0x000000171c1c7220 */ /* 0x000fe20000400000 */
[----:B------:R-:W-:Y:S01]  /*3e30*/  F2FP.BF16.F32.PACK_AB R25, RZ, R25 ;  /* 0x00000019ff19723e */ /* 0x000fe200000010ff */
[-C--:B------:R-:W-:Y:S01]  /*3e40*/  FMUL R29, R29, R23.reuse ;  /* 0x000000171d1d7220 */ /* 0x080fe20000400000 */
[----:B------:R-:W-:Y:S01]  /*3e50*/  ISETP.GT.AND P2, PT, R3, 0x8, P2 ;  /* 0x000000080300780c */ /* 0x000fe20001744270 */
[----:B------:R-:W-:Y:S01]  /*3e60*/  @P1 STG.E.U16 desc[UR36][R6.64], R24 ;  /* 0x0000001806001986 */ /* 0x000fe2000c101524 */
[----:B------:R-:W-:Y:S01]  /*3e70*/  ISETP.GT.AND P1, PT, R4, 0x8, PT ;  /* 0x000000080400780c */ /* 0x000fe20003f24270 */
[-C--:B------:R-:W-:Y:S01]  /*3e80*/  FMUL R30, R30, R23.reuse ;  /* 0x000000171e1e7220 */ /* 0x080fe20000400000 */
[C---:B------:R-:W-:Y:S01]  /*3e90*/  SHF.L.U64.HI R5, R59.reuse, 0x1, R60 ;  /* 0x000000013b057819 */ /* 0x040fe2000001023c */
[----:B------:R-:W-:Y:S01]  /*3ea0*/  @P0 STG.E.U16 desc[UR36][R6.64+0x2], R25 ;  /* 0x0000021906000986 */ /* 0x000fe2000c101524 */
[----:B------:R-:W-:Y:S01]  /*3eb0*/  LEA R8, P5, R59, R6, 0x1 ;  /* 0x000000063b087211 */ /* 0x000fe200078a08ff */
[-C--:B------:R-:W-:Y:S01]  /*3ec0*/  FMUL R31, R31, R23.reuse ;  /* 0x000000171f1f7220 */ /* 0x080fe20000400000 */
[----:B------:R-:W-:Y:S01]  /*3ed0*/  ISETP.GT.AND P3, PT, R3, 0x8, P3 ;  /* 0x000000080300780c */ /* 0x000fe20001f64270 */
[-C--:B------:R-:W-:Y:S01]  /*3ee0*/  FMUL R32, R32, R23.reuse ;  /* 0x0000001720207220 */ /* 0x080fe20000400000 */
[----:B------:R-:W-:Y:S01]  /*3ef0*/  ISETP.GT.AND P0, PT, R4, 0x9, PT ;  /* 0x000000090400780c */ /* 0x000fe20003f04270 */
[----:B------:R-:W-:Y:S01]  /*3f00*/  IMAD.X R9, R5, 0x1, R7, P5 ;  /* 0x0000000105097824 */ /* 0x000fe200028e0607 */
[----:B------:R-:W-:Y:S01]  /*3f10*/  ISETP.GT.AND P4, PT, R3, RZ, P1 ;  /* 0x000000ff0300720c */ /* 0x000fe20000f84270 */
[-C--:B------:R-:W-:Y:S01]  /*3f20*/  FMUL R33, R33, R23.reuse ;  /* 0x0000001721217220 */ /* 0x080fe20000400000 */
[----:B------:R-:W-:Y:S01]  /*3f30*/  F2FP.BF16.F32.PACK_AB R26, RZ, R26 ;  /* 0x0000001aff1a723e */ /* 0x000fe200000010ff */
[-C--:B------:R-:W-:Y:S01]  /*3f40*/  FMUL R34, R34, R23.reuse ;  /* 0x0000001722227220 */ /* 0x080fe20000400000 */
[----:B------:R-:W-:Y:S01]  /*3f50*/  ISETP.GT.AND P5, PT, R3, RZ, P0 ;  /* 0x000000ff0300720c */ /* 0x000fe200007a4270 */
[----:B------:R-:W-:Y:S01]  /*3f60*/  FMUL R35, R35, R23 ;  /* 0x0000001723237220 */ /* 0x000fe20000400000 */
[----:B------:R-:W-:Y:S01]  /*3f70*/  F2FP.BF16.F32.PACK_AB R27, RZ, R27 ;  /* 0x0000001bff1b723e */ /* 0x000fe200000010ff */
[----:B------:R-:W-:Y:S01]  /*3f80*/  @P2 STG.E.U16 desc[UR36][R8.64], R26 ;  /* 0x0000001a08002986 */ /* 0x000fe2000c101524 */
[----:B------:R-:W-:Y:S01]  /*3f90*/  F2FP.BF16.F32.PACK_AB R28, RZ, R28 ;  /* 0x0000001cff1c723e */ /* 0x000fe200000010ff */
[-C--:B------:R-:W-:Y:S01]  /*3fa0*/  FMUL R36, R36, R23.reuse ;  /* 0x0000001724247220 */ /* 0x080fe20000400000 */
[----:B------:R-:W-:Y:S01]  /*3fb0*/  ISETP.GT.AND P2, PT, R3, 0x8, P1 ;  /* 0x000000080300780c */ /* 0x000fe20000f44270 */
[----:B------:R-:W-:Y:S01]  /*3fc0*/  @P3 STG.E.U16 desc[UR36][R8.64+0x2], R27 ;  /* 0x0000021b08003986 */ /* 0x000fe2000c101524 */
[----:B------:R-:W-:Y:S01]  /*3fd0*/  ISETP.GT.AND P1, PT, R4, 0x10, PT ;  /* 0x000000100400780c */ /* 0x000fe20003f24270 */
[----:B------:R-:W-:Y:S01]  /*3fe0*/  FMUL R37, R37, R23 ;  /* 0x0000001725257220 */ /* 0x000fe20000400000 */
[----:B------:R-:W-:Y:S01]  /*3ff0*/  F2FP.BF16.F32.PACK_AB R29, RZ, R29 ;  /* 0x0000001dff1d723e */ /* 0x000fe200000010ff */
[----:B------:R-:W-:Y:S01]  /*4000*/  @P4 STG.E.U16 desc[UR36][R6.64+0x10], R28 ;  /* 0x0000101c06004986 */ /* 0x000fe2000c101524 */
[C---:B------:R-:W-:Y:S01]  /*4010*/  ISETP.GT.AND P3, PT, R3.reuse, 0x8, P0 ;  /* 0x000000080300780c */ /* 0x040fe20000764270 */
[-C--:B------:R-:W-:Y:S01]  /*4020*/  FMUL R38, R38, R23.reuse ;  /* 0x0000001726267220 */ /* 0x080fe20000400000 */
[----:B------:R-:W-:Y:S01]  /*4030*/  ISETP.GT.AND P0, PT, R4, 0x11, PT ;  /* 0x000000110400780c */ /* 0x000fe20003f04270 */
[----:B------:R-:W-:Y:S01]  /*4040*/  @P5 STG.E.U16 desc[UR36][R6.64+0x12], R29 ;  /* 0x0000121d06005986 */ /* 0x000fe2000c101524 */
        /* <DEDUP_REMOVED lines=42> */
[----:B------:R-:W-:Y:S01]  /*42f0*/  ISETP.GT.AND P5, PT, R3, RZ, P0 ;  /* 0x000000ff0300720c */ /* 0x000fe200007a4270 */
[-C--:B------:R-:W-:Y:S01]  /*4300*/  FMUL R52, R52, R23.reuse ;  /* 0x0000001734347220 */ /* 0x080fe20000400000 */
[----:B------:R-:W-:Y:S01]  /*4310*/  F2FP.BF16.F32.PACK_AB R38, RZ, R38 ;  /* 0x00000026ff26723e */ /* 0x000fe200000010ff */
[----:B------:R-:W-:Y:S01]  /*4320*/  FMUL R53, R53, R23 ;  /* 0x0000001735357220 */ /* 0x000fe20000400000 */
[----:B------:R-:W-:Y:S01]  /*4330*/  F2FP.BF16.F32.PACK_AB R39, RZ, R39 ;  /* 0x00000027ff27723e */ /* 0x000fe200000010ff */
[----:B------:R-:W-:Y:S01]  /*4340*/  FMUL R54, R54, R23 ;  /* 0x0000001736367220 */ /* 0x000fe20000400000 */
[----:B------:R-:W-:Y:S01]  /*4350*/  F2FP.BF16.F32.PACK_AB R40, RZ, R40 ;  /* 0x00000028ff28723e */ /* 0x000fe200000010ff */
[----:B------:R-:W-:Y:S01]  /*4360*/  @P2 STG.E.U16 desc[UR36][R8.64+0x30], R38 ;  /* 0x0000302608002986 */ /* 0x000fe2000c101524 */
[----:B------:R-:W-:Y:S01]  /*4370*/  F2FP.BF16.F32.PACK_AB R41, RZ, R41 ;  /* 0x00000029ff29723e */ /* 0x000fe200000010ff */
[----:B------:R-:W-:Y:S01]  /*4380*/  FMUL R55, R55, R23 ;  /* 0x0000001737377220 */ /* 0x000fe20000400000 */
[C---:B------:R-:W-:Y:S01]  /*4390*/  ISETP.GT.AND P1, PT, R3.reuse, 0x8, P1 ;  /* 0x000000080300780c */ /* 0x040fe20000f24270 */
[----:B------:R-:W-:Y:S01]  /*43a0*/  @P3 STG.E.U16 desc[UR36][R8.64+0x32], R39 ;  /* 0x0000322708003986 */ /* 0x000fe2000c101524 */
[----:B------:R-:W-:-:S02]  /*43b0*/  ISETP.GT.AND P2, PT, R3, 0x8, P0 ;  /* 0x000000080300780c */ /* 0x000fc40000744270 */
[C---:B------:R-:W-:Y:S01]  /*43c0*/  ISETP.GT.AND P0, PT, R4.reuse, 0x29, PT ;  /* 0x000000290400780c */ /* 0x040fe20003f04270 */
[----:B------:R-:W-:Y:S01]  /*43d0*/  @P4 STG.E.U16 desc[UR36][R6.64+0x40], R40 ;  /* 0x0000402806004986 */ /* 0x000fe2000c101524 */
[----:B------:R-:W-:Y:S02]  /*43e0*/  ISETP.GT.AND P4, PT, R4, 0x28, PT ;  /* 0x000000280400780c */ /* 0x000fe40003f84270 */
[----:B------:R-:W-:Y:S01]  /*43f0*/  F2FP.BF16.F32.PACK_AB R42, RZ, R42 ;  /* 0x0000002aff2a723e */ /* 0x000fe200000010ff */
[----:B------:R-:W-:Y:S01]  /*4400*/  @P5 STG.E.U16 desc[UR36][R6.64+0x42], R41 ;  /* 0x0000422906005986 */ /* 0x000fe2000c101524 */
[C---:B------:R-:W-:Y:S02]  /*4410*/  ISETP.GT.AND P5, PT, R3.reuse, RZ, P4 ;  /* 0x000000ff0300720c */ /* 0x040fe400027a4270 */
[----:B------:R-:W-:Y:S01]  /*4420*/  ISETP.GT.AND P3, PT, R3, RZ, P0 ;  /* 0x000000ff0300720c */ /* 0x000fe20000764270 */
[----:B------:R-:W-:Y:S01]  /*4430*/  @P1 STG.E.U16 desc[UR36][R8.64+0x40], R42 ;  /* 0x0000402a08001986 */ /* 0x000fe2000c101524 */
[----:B------:R-:W-:-:S02]  /*4440*/  F2FP.BF16.F32.PACK_AB R43, RZ, R43 ;  /* 0x0000002bff2b723e */ /* 0x000fc400000010ff */
[----:B------:R-:W-:Y:S02]  /*4450*/  F2FP.BF16.F32.PACK_AB R44, RZ, R44 ;  /* 0x0000002cff2c723e */ /* 0x000fe400000010ff */
[C---:B------:R-:W-:Y:S01]  /*4460*/  ISETP.GT.AND P4, PT, R3.reuse, 0x8, P4 ;  /* 0x000000080300780c */ /* 0x040fe20002784270 */
[----:B------:R-:W-:Y:S01]  /*4470*/  @P2 STG.E.U16 desc[UR36][R8.64+0x42], R43 ;  /* 0x0000422b08002986 */ /* 0x000fe2000c101524 */
[----:B------:R-:W-:Y:S02]  /*4480*/  F2FP.BF16.F32.PACK_AB R45, RZ, R45 ;  /* 0x0000002dff2d723e */ /* 0x000fe400000010ff */
[C---:B------:R-:W-:Y:S01]  /*4490*/  ISETP.GT.AND P2, PT, R4.reuse, 0x31, PT ;  /* 0x000000310400780c */ /* 0x040fe20003f44270 */
[----:B------:R-:W-:Y:S01]  /*44a0*/  @P5 STG.E.U16 desc[UR36][R6.64+0x50], R44 ;  /* 0x0000502c06005986 */ /* 0x000fe2000c101524 */
[----:B------:R-:W-:Y:S02]  /*44b0*/  ISETP.GT.AND P5, PT, R3, 0x8, P0 ;  /* 0x000000080300780c */ /* 0x000fe400007a4270 */
[C---:B------:R-:W-:Y:S01]  /*44c0*/  ISETP.GT.AND P1, PT, R4.reuse, 0x38, PT ;  /* 0x000000380400780c */ /* 0x040fe20003f24270 */
[----:B------:R-:W-:Y:S01]  /*44d0*/  @P3 STG.E.U16 desc[UR36][R6.64+0x52], R45 ;  /* 0x0000522d06003986 */ /* 0x000fe2000c101524 */
[----:B------:R-:W-:-:S02]  /*44e0*/  ISETP.GT.AND P3, PT, R4, 0x30, PT ;  /* 0x000000300400780c */ /* 0x000fc40003f64270 */
[----:B------:R-:W-:Y:S01]  /*44f0*/  ISETP.GT.AND P0, PT, R4, 0x39, PT ;  /* 0x000000390400780c */ /* 0x000fe20003f04270 */
[----:B------:R-:W-:Y:S01]  /*4500*/  @P4 IMAD.MOV.U32 R4, RZ, RZ, R8 ;  /* 0x000000ffff044224 */ /* 0x000fe200078e0008 */
[----:B------:R-:W-:Y:S01]  /*4510*/  F2FP.BF16.F32.PACK_AB R46, RZ, R46 ;  /* 0x0000002eff2e723e */ /* 0x000fe200000010ff */
[----:B------:R-:W-:Y:S01]  /*4520*/  @P4 IMAD.MOV.U32 R5, RZ, RZ, R9 ;  /* 0x000000ffff054224 */ /* 0x000fe200078e0009 */
[----:B------:R-:W-:Y:S02]  /*4530*/  F2FP.BF16.F32.PACK_AB R47, RZ, R47 ;  /* 0x0000002fff2f723e */ /* 0x000fe400000010ff */
[----:B------:R-:W-:Y:S02]  /*4540*/  F2FP.BF16.F32.PACK_AB R48, RZ, R48 ;  /* 0x00000030ff30723e */ /* 0x000fe400000010ff */
[----:B------:R0:W-:Y:S01]  /*4550*/  @P4 STG.E.U16 desc[UR36][R4.64+0x50], R46 ;  /* 0x0000502e04004986 */ /* 0x0001e2000c101524 */
[----:B------:R-:W-:Y:S02]  /*4560*/  ISETP.GT.AND P4, PT, R3, RZ, P2 ;  /* 0x000000ff0300720c */ /* 0x000fe40001784270 */
[----:B------:R-:W-:-:S02]  /*4570*/  F2FP.BF16.F32.PACK_AB R49, RZ, R49 ;  /* 0x00000031ff31723e */ /* 0x000fc400000010ff */
[----:B------:R-:W-:Y:S02]  /*4580*/  ISETP.GT.AND P2, PT, R3, 0x8, P2 ;  /* 0x000000080300780c */ /* 0x000fe40001744270 */
[----:B------:R-:W-:Y:S02]  /*4590*/  F2FP.BF16.F32.PACK_AB R50, RZ, R50 ;  /* 0x00000032ff32723e */ /* 0x000fe400000010ff */
[----:B------:R-:W-:Y:S02]  /*45a0*/  F2FP.BF16.F32.PACK_AB R51, RZ, R51 ;  /* 0x00000033ff33723e */ /* 0x000fe400000010ff */
[----:B------:R-:W-:Y:S01]  /*45b0*/  F2FP.BF16.F32.PACK_AB R52, RZ, R52 ;  /* 0x00000034ff34723e */ /* 0x000fe200000010ff */
[----:B0-----:R-:W-:Y:S01]  /*45c0*/  @P5 IMAD.MOV.U32 R4, RZ, RZ, R8 ;  /* 0x000000ffff045224 */ /* 0x001fe200078e0008 */
[----:B------:R-:W-:Y:S01]  /*45d0*/  F2FP.BF16.F32.PACK_AB R53, RZ, R53 ;  /* 0x00000035ff35723e */ /* 0x000fe200000010ff */
[----:B------:R-:W-:Y:S01]  /*45e0*/  @P5 IMAD.MOV.U32 R5, RZ, RZ, R9 ;  /* 0x000000ffff055224 */ /* 0x000fe200078e0009 */
[----:B------:R-:W-:-:S02]  /*45f0*/  F2FP.BF16.F32.PACK_AB R54, RZ, R54 ;  /* 0x00000036ff36723e */ /* 0x000fc400000010ff */
[----:B------:R-:W-:Y:S02]  /*4600*/  F2FP.BF16.F32.PACK_AB R55, RZ, R55 ;  /* 0x00000037ff37723e */ /* 0x000fe400000010ff */
[----:B------:R0:W-:Y:S01]  /*4610*/  @P5 STG.E.U16 desc[UR36][R4.64+0x52], R47 ;  /* 0x0000522f04005986 */ /* 0x0001e2000c101524 */
[C---:B------:R-:W-:Y:S02]  /*4620*/  ISETP.GT.AND P5, PT, R3.reuse, RZ, P3 ;  /* 0x000000ff0300720c */ /* 0x040fe40001fa4270 */
[----:B------:R-:W-:-:S11]  /*4630*/  ISETP.GT.AND P3, PT, R3, 0x8, P3 ;  /* 0x000000080300780c */ /* 0x000fd60001f64270 */
[----:B0-----:R-:W-:Y:S02]  /*4640*/  @P5 IMAD.MOV.U32 R4, RZ, RZ, R6 ;  /* 0x000000ffff045224 */ /* 0x001fe400078e0006 */
[----:B------:R-:W-:-:S05]  /*4650*/  @P5 IMAD.MOV.U32 R5, RZ, RZ, R7 ;  /* 0x000000ffff055224 */ /* 0x000fca00078e0007 */
[----:B------:R0:W-:Y:S01]  /*4660*/  @P5 STG.E.U16 desc[UR36][R4.64+0x60], R48 ;  /* 0x0000603004005986 */ /* 0x0001e2000c101524 */
[C---:B------:R-:W-:Y:S02]  /*4670*/  ISETP.GT.AND P5, PT, R3.reuse, RZ, P0 ;  /* 0x000000ff0300720c */ /* 0x040fe400007a4270 */
[----:B------:R-:W-:Y:S01]  /*4680*/  ISETP.GT.AND P0, PT, R3, 0x8, P0 ;  /* 0x000000080300780c */ /* 0x000fe20000704270 */
[----:B0-----:R-:W-:Y:S02]  /*4690*/  @P4 IMAD.MOV.U32 R4, RZ, RZ, R6 ;  /* 0x000000ffff044224 */ /* 0x001fe400078e0006 */
[----:B------:R-:W-:-:S05]  /*46a0*/  @P4 IMAD.MOV.U32 R5, RZ, RZ, R7 ;  /* 0x000000ffff054224 */ /* 0x000fca00078e0007 */
[----:B------:R0:W-:Y:S01]  /*46b0*/  @P4 STG.E.U16 desc[UR36][R4.64+0x62], R49 ;  /* 0x0000623104004986 */ /* 0x0001e2000c101524 */
[C---:B------:R-:W-:Y:S02]  /*46c0*/  ISETP.GT.AND P4, PT, R3.reuse, RZ, P1 ;  /* 0x000000ff0300720c */ /* 0x040fe40000f84270 */
[----:B------:R-:W-:Y:S01]  /*46d0*/  ISETP.GT.AND P1, PT, R3, 0x8, P1 ;  /* 0x000000080300780c */ /* 0x000fe20000f24270 */
[----:B0-----:R-:W-:Y:S02]  /*46e0*/  @P3 IMAD.MOV.U32 R4, RZ, RZ, R8 ;  /* 0x000000ffff043224 */ /* 0x001fe400078e0008 */
[----:B------:R-:W-:-:S05]  /*46f0*/  @P3 IMAD.MOV.U32 R5, RZ, RZ, R9 ;  /* 0x000000ffff053224 */ /* 0x000fca00078e0009 */
[----:B------:R0:W-:Y:S02]  /*4700*/  @P3 STG.E.U16 desc[UR36][R4.64+0x60], R50 ;  /* 0x0000603204003986 */ /* 0x0001e4000c101524 */
[----:B0-----:R-:W-:Y:S02]  /*4710*/  @P2 IMAD.MOV.U32 R4, RZ, RZ, R8 ;  /* 0x000000ffff042224 */ /* 0x001fe400078e0008 */
[----:B------:R-:W-:-:S05]  /*4720*/  @P2 IMAD.MOV.U32 R5, RZ, RZ, R9 ;  /* 0x000000ffff052224 */ /* 0x000fca00078e0009 */
[----:B------:R0:W-:Y:S02]  /*4730*/  @P2 STG.E.U16 desc[UR36][R4.64+0x62], R51 ;  /* 0x0000623304002986 */ /* 0x0001e4000c101524 */
[----:B0-----:R-:W-:Y:S02]  /*4740*/  @P4 IMAD.MOV.U32 R4, RZ, RZ, R6 ;  /* 0x000000ffff044224 */ /* 0x001fe400078e0006 */
[----:B------:R-:W-:-:S05]  /*4750*/  @P4 IMAD.MOV.U32 R5, RZ, RZ, R7 ;  /* 0x000000ffff054224 */ /* 0x000fca00078e0007 */
[----:B------:R0:W-:Y:S04]  /*4760*/  @P4 STG.E.U16 desc[UR36][R4.64+0x70], R52 ;  /* 0x0000703404004986 */ /* 0x0001e8000c101524 */
[----:B------:R1:W-:Y:S01]  /*4770*/  @P5 STG.E.U16 desc[UR36][R6.64+0x72], R53 ;  /* 0x0000723506005986 */ /* 0x0003e2000c101524 */
[----:B0-----:R-:W-:Y:S02]  /*4780*/  @P1 IMAD.MOV.U32 R4, RZ, RZ, R8 ;  /* 0x000000ffff041224 */ /* 0x001fe400078e0008 */
[----:B------:R-:W-:-:S05]  /*4790*/  @P1 IMAD.MOV.U32 R5, RZ, RZ, R9 ;  /* 0x000000ffff051224 */ /* 0x000fca00078e0009 */
[----:B------:R1:W-:Y:S04]  /*47a0*/  @P1 STG.E.U16 desc[UR36][R4.64+0x70], R54 ;  /* 0x0000703604001986 */ /* 0x0003e8000c101524 */
[----:B------:R1:W-:Y:S02]  /*47b0*/  @P0 STG.E.U16 desc[UR36][R8.64+0x72], R55 ;  /* 0x0000723708000986 */ /* 0x0003e4000c101524 */
.L_x_94:
[----:B------:R-:W-:Y:S05]  /*47c0*/  BSYNC B0 ;  /* 0x0000000000007941 */ /* 0x000fea0003800000 */
.L_x_32:
[----:B------:R-:W-:Y:S01]  /*47d0*/  IADD3 R16, P0, R16, UR38, RZ ;  /* 0x0000002610107c10 */ /* 0x000fe2000ff1e0ff */
[----:B------:R-:W-:Y:S01]  /*47e0*/  ULDC.64 UR4, c[0x0][0x650] ;  /* 0x0001940000047ab9 */ /* 0x000fe20000000a00 */
[----:B------:R-:W-:Y:S01]  /*47f0*/  PRMT R3, RZ, 0x7610, R3 ;  /* 0x00007610ff037816 */ /* 0x000fe20000000003 */
[----:B------:R-:W-:Y:S01]  /*4800*/  IMAD.MOV.U32 R70, RZ, RZ, -0x1 ;  /* 0xffffffffff467424 */ /* 0x000fe200078e00ff */
[----:B------:R-:W-:Y:S01]  /*4810*/  IADD3.X R17, R17, UR41, RZ, P0, !PT ;  /* 0x0000002911117c10 */ /* 0x000fe200087fe4ff */
[----:B------:R-:W-:Y:S01]  /*4820*/  IMAD.MOV.U32 R69, RZ, RZ, -0x1 ;  /* 0xffffffffff457424 */ /* 0x000fe200078e00ff */
[----:B------:R-:W-:-:S04]  /*4830*/  ISETP.GE.U32.AND P0, PT, R16, UR4, PT ;  /* 0x0000000410007c0c */ /* 0x000fc8000bf06070 */
[----:B------:R-:W-:-:S13]  /*4840*/  ISETP.GE.U32.AND.EX P0, PT, R17, UR5, PT, P0 ;  /* 0x0000000511007c0c */ /* 0x000fda000bf06100 */
[----:B------:R-:W-:Y:S05]  /*4850*/  @P0 BRA `(.L_x_95) ;  /* 0x00000004004c0947 */ /* 0x000fea0003800000 */
[----:B-12-4-:R-:W1:Y:S01]  /*4860*/  LDC.64 R10, c[0x0][0x628] ;  /* 0x00018a00ff0a7b82 */ /* 0x016e620000000a00 */
[----:B---3--:R-:W2:Y:S01]  /*4870*/  S2R R12, SR_CTAID.X ;  /* 0x00000000000c7919 */ /* 0x008ea20000002500 */
[----:B------:R-:W-:Y:S02]  /*4880*/  IMAD.MOV.U32 R8, RZ, RZ, R16 ;  /* 0x000000ffff087224 */ /* 0x000fe400078e0010 */
[----:B------:R-:W-:Y:S01]  /*4890*/  IMAD.MOV.U32 R9, RZ, RZ, R17 ;  /* 0x000000ffff097224 */ /* 0x000fe200078e0011 */
[----:B------:R-:W3:Y:S03]  /*48a0*/  S2R R20, SR_CTAID.Y ;  /* 0x0000000000147919 */ /* 0x000ee60000002600 */
[----:B------:R-:W4:Y:S08]  /*48b0*/  LDC R0, c[0x0][0x630] ;  /* 0x00018c00ff007b82 */ /* 0x000f300000000800 */
[----:B------:R-:W0:Y:S01]  /*48c0*/  LDC.64 R14, c[0x0][0x620] ;  /* 0x00018800ff0e7b82 */ /* 0x000e220000000a00 */
[----:B-1----:R-:W-:-:S04]  /*48d0*/  ISETP.NE.U32.AND P0, PT, R10, RZ, PT ;  /* 0x000000ff0a00720c */ /* 0x002fc80003f05070 */
[----:B------:R-:W-:-:S13]  /*48e0*/  ISETP.NE.AND.EX P0, PT, R11, RZ, PT, P0 ;  /* 0x000000ff0b00720c */ /* 0x000fda0003f05300 */
[----:B0-234-:R-:W-:Y:S05]  /*48f0*/  @!P0 BRA `(.L_x_96) ;  /* 0x0000000000288947 */ /* 0x01dfea0003800000 */
        /* <DEDUP_REMOVED lines=10> */
.L_x_96:
[-CC-:B------:R-:W-:Y:S01]  /*49a0*/  SHF.R.U64 R69, R8, R0.reuse, R9.reuse ;  /* 0x0000000008457219 */ /* 0x180fe20000001209 */
[----:B------:R-:W0:Y:S01]  /*49b0*/  LDC.64 R26, c[0x0][0x640] ;  /* 0x00019000ff1a7b82 */ /* 0x000e220000000a00 */
[----:B------:R-:W-:Y:S01]  /*49c0*/  SHF.R.U32.HI R0, RZ, R0, R9 ;  /* 0x00000000ff007219 */ /* 0x000fe20000011609 */
[----:B------:R-:W-:Y:S01]  /*49d0*/  ULDC UR4, c[0x0][0x150] ;  /* 0x0000540000047ab9 */ /* 0x000fe20000000800 */
[----:B------:R-:W-:Y:S02]  /*49e0*/  IADD3 R3, P0, RZ, -R69, RZ ;  /* 0x80000045ff037210 */ /* 0x000fe40007f1e0ff */
[----:B------:R-:W-:-:S03]  /*49f0*/  I2FP.F32.U32 R7, R12 ;  /* 0x0000000c00077245 */ /* 0x000fc60000201000 */
[----:B------:R-:W1:Y:S01]  /*4a00*/  LDC R6, c[0x0][0x618] ;  /* 0x00018600ff067b82 */ /* 0x000e620000000800 */
[----:B------:R-:W-:Y:S02]  /*4a10*/  IMAD.X R5, RZ, RZ, ~R0, P0 ;  /* 0x000000ffff057224 */ /* 0x000fe400000e0e00 */
[----:B------:R-:W-:Y:S01]  /*4a20*/  FMUL R7, R7, UR4 ;  /* 0x0000000407077c20 */ /* 0x000fe20008400000 */
[----:B------:R-:W-:Y:S01]  /*4a30*/  ULDC UR4, c[0x0][0x154] ;  /* 0x0000550000047ab9 */ /* 0x000fe20000000800 */
[-C--:B------:R-:W-:Y:S02]  /*4a40*/  IMAD R0, R5, R14.reuse, RZ ;  /* 0x0000000e05007224 */ /* 0x080fe400078e02ff */
[C---:B------:R-:W-:Y:S01]  /*4a50*/  IMAD.WIDE.U32 R4, R3.reuse, R14, R16 ;  /* 0x0000000e03047225 */ /* 0x040fe200078e0010 */
[----:B------:R-:W2:Y:S01]  /*4a60*/  LDC R8, c[0x0][0x608] ;  /* 0x00018200ff087b82 */ /* 0x000ea20000000800 */
[----:B------:R-:W3:Y:S02]  /*4a70*/  F2I.U32.TRUNC.NTZ R7, R7 ;  /* 0x0000000700077305 */ /* 0x000ee4000020f000 */
[----:B------:R-:W-:Y:S01]  /*4a80*/  IMAD R3, R3, R15, R0 ;  /* 0x0000000f03037224 */ /* 0x000fe200078e0200 */
[----:B------:R-:W-:-:S03]  /*4a90*/  I2FP.F32.U32 R0, R20 ;  /* 0x0000001400007245 */ /* 0x000fc60000201000 */
[----:B------:R-:W-:Y:S01]  /*4aa0*/  IMAD.IADD R3, R5, 0x1, R3 ;  /* 0x0000000105037824 */ /* 0x000fe200078e0203 */
[----:B------:R-:W4:Y:S01]  /*4ab0*/  LDC R11, c[0x0][0x658] ;  /* 0x00019600ff0b7b82 */ /* 0x000f220000000800 */
[----:B0-----:R-:W-:-:S04]  /*4ac0*/  ISETP.NE.U32.AND P0, PT, R26, RZ, PT ;  /* 0x000000ff1a00720c */ /* 0x001fc80003f05070 */
[----:B------:R-:W-:-:S03]  /*4ad0*/  ISETP.NE.AND.EX P0, PT, R27, RZ, PT, P0 ;  /* 0x000000ff1b00720c */ /* 0x000fc60003f05300 */
[----:B------:R-:W0:Y:S01]  /*4ae0*/  LDC R9, c[0x0][0x144] ;  /* 0x00005100ff097b82 */ /* 0x000e220000000800 */
[-C--:B-1----:R-:W-:Y:S01]  /*4af0*/  SHF.R.U64 R10, R4, R6.reuse, R3 ;  /* 0x00000006040a7219 */ /* 0x082fe20000001203 */
[----:B---3--:R-:W-:Y:S01]  /*4b00*/  IMAD.MOV R7, RZ, RZ, -R7 ;  /* 0x000000ffff077224 */ /* 0x008fe200078e0a07 */
[----:B------:R-:W-:Y:S01]  /*4b10*/  SHF.R.U32.HI R3, RZ, R6, R3 ;  /* 0x00000006ff037219 */ /* 0x000fe20000011603 */
[----:B------:R-:W-:-:S04]  /*4b20*/  FMUL R6, R0, UR4 ;  /* 0x0000000400067c20 */ /* 0x000fc80008400000 */
[----:B------:R-:W1:Y:S01]  /*4b30*/  LDC R21, c[0x0][0x148] ;  /* 0x00005200ff157b82 */ /* 0x000e620000000800 */
[----:B------:R3:W0:Y:S01]  /*4b40*/  F2I.U32.TRUNC.NTZ R14, R6 ;  /* 0x00000006000e7305 */ /* 0x000622000020f000 */
[-CC-:B--2---:R-:W-:Y:S02]  /*4b50*/  SHF.R.U64 R13, R10, R8.reuse, R3.reuse ;  /* 0x000000080a0d7219 */ /* 0x184fe40000001203 */
[----:B------:R-:W-:-:S04]  /*4b60*/  SHF.R.U32.HI R0, RZ, R8, R3 ;  /* 0x00000008ff007219 */ /* 0x000fc80000011603 */
[----:B-----5:R-:W2:Y:S01]  /*4b70*/  LDC R24, c[0x0][0x648] ;  /* 0x00019200ff187b82 */ /* 0x020ea20000000800 */
[-CC-:B----4-:R-:W-:Y:S02]  /*4b80*/  SHF.R.U64 R15, R13, R11.reuse, R0.reuse ;  /* 0x0000000b0d0f7219 */ /* 0x190fe40000001200 */
[----:B------:R-:W-:-:S03]  /*4b90*/  SHF.R.U32.HI R5, RZ, R11, R0 ;  /* 0x0000000bff057219 */ /* 0x000fc60000011600 */
[----:B------:R-:W-:Y:S02]  /*4ba0*/  IMAD.MOV.U32 R4, RZ, RZ, R15 ;  /* 0x000000ffff047224 */ /* 0x000fe400078e000f */
[----:B------:R-:W4:Y:S01]  /*4bb0*/  LDC R28, c[0x0][0x638] ;  /* 0x00018e00ff1c7b82 */ /* 0x000f220000000800 */
[----:B0-----:R-:W-:-:S07]  /*4bc0*/  IMAD R25, R9, R7, R12 ;  /* 0x0000000709197224 */ /* 0x001fce00078e020c */
[----:B------:R-:W0:Y:S08]  /*4bd0*/  LDC R29, c[0x0][0x610] ;  /* 0x00018400ff1d7b82 */ /* 0x000e300000000800 */
[----:B------:R-:W0:Y:S01]  /*4be0*/  LDC R30, c[0x0][0x600] ;  /* 0x00018000ff1e7b82 */ /* 0x000e220000000800 */
[----:B-123--:R-:W-:Y:S05]  /*4bf0*/  @!P0 BRA `(.L_x_97) ;  /* 0x0000000000288947 */ /* 0x00efea0003800000 */
[----:B------:R-:W1:Y:S02]  /*4c00*/  LDC R0, c[0x0][0x64c] ;  /* 0x00019300ff007b82 */ /* 0x000e640000000800 */
[----:B-1----:R-:W-:-:S05]  /*4c10*/  IADD3 R3, P0, R15, R0, RZ ;  /* 0x000000000f037210 */ /* 0x002fca0007f1e0ff */
        /* <DEDUP_REMOVED lines=8> */
.L_x_97:
[----:B------:R-:W-:Y:S01]  /*4ca0*/  ISETP.NE.AND P0, PT, R2, 0x1, PT ;  /* 0x000000010200780c */ /* 0x000fe20003f05270 */
[----:B------:R-:W-:Y:S01]  /*4cb0*/  IMAD.MOV R14, RZ, RZ, -R14 ;  /* 0x000000ffff0e7224 */ /* 0x000fe200078e0a0e */
[----:B------:R-:W-:Y:S02]  /*4cc0*/  SHF.R.U64 R3, R4, R24, R5 ;  /* 0x0000001804037219 */ /* 0x000fe40000001205 */
[----:B------:R-:W-:Y:S02]  /*4cd0*/  LOP3.LUT R0, R13, R66, RZ, 0xc0, !PT ;  /* 0x000000420d007212 */ /* 0x000fe400078ec0ff */
[----:B------:R-:W-:Y:S01]  /*4ce0*/  LOP3.LUT R10, R10, R65, RZ, 0xc0, !PT ;  /* 0x000000410a0a7212 */ /* 0x000fe200078ec0ff */
[----:B------:R-:W-:Y:S02]  /*4cf0*/  IMAD.MOV R4, RZ, RZ, -R3 ;  /* 0x000000ffff047224 */ /* 0x000fe400078e0a03 */
[----:B------:R-:W-:Y:S02]  /*4d00*/  IMAD R0, R61, R3, R0 ;  /* 0x000000033d007224 */ /* 0x000fe400078e0200 */
[----:B----4-:R-:W-:-:S02]  /*4d10*/  IMAD R3, R4, R28, R15 ;  /* 0x0000001c04037224 */ /* 0x010fc400078e020f */
[----:B------:R-:W-:Y:S02]  /*4d20*/  @P0 IMAD R25, R21, R14, R20 ;  /* 0x0000000e15190224 */ /* 0x000fe400078e0214 */
[----:B0-----:R-:W-:Y:S02]  /*4d30*/  IMAD R5, R3, R30, R10 ;  /* 0x0000001e03057224 */ /* 0x001fe400078e020a */
[----:B------:R-:W-:Y:S02]  /*4d40*/  IMAD R0, R0, R29, R25 ;  /* 0x0000001d00007224 */ /* 0x000fe400078e0219 */
[----:B------:R-:W-:-:S03]  /*4d50*/  IMAD.MOV.U32 R4, RZ, RZ, 0x1 ;  /* 0x00000001ff047424 */ /* 0x000fc600078e00ff */
[----:B------:R-:W-:Y:S02]  /*4d60*/  SEL R70, R5, R0, !P0 ;  /* 0x0000000005467207 */ /* 0x000fe40004000000 */
[----:B------:R-:W-:Y:S02]  /*4d70*/  PRMT R3, R4, 0x7610, R3 ;  /* 0x0000761004037816 */ /* 0x000fe40000000003 */
[----:B------:R-:W-:-:S07]  /*4d80*/  SEL R0, R0, R5, !P0 ;  /* 0x0000000500007207 */ /* 0x000fce0004000000 */
.L_x_95:
[----:B------:R-:W-:Y:S01]  /*4d90*/  LOP3.LUT P0, RZ, R3, 0xff, RZ, 0xc0, !PT ;  /* 0x000000ff03ff7812 */ /* 0x000fe2000780c0ff */
[----:B------:R-:W-:Y:S01]  /*4da0*/  UIMAD.WIDE.U32 UR4, UR42, -0x33333333, URZ ;  /* 0xcccccccd2a0478a5 */ /* 0x000fe2000f8e003f */
[----:B------:R-:W-:-:S03]  /*4db0*/  IMAD.MOV.U32 R71, RZ, RZ, R0 ;  /* 0x000000ffff477224 */ /* 0x000fc600078e0000 */
[----:B------:R-:W-:-:S04]  /*4dc0*/  USHF.R.U32.HI UR4, URZ, 0x2, UR5 ;  /* 0x000000023f047899 */ /* 0x000fc80008011605 */
[----:B------:R-:W-:-:S04]  /*4dd0*/  UIMAD UR42, UR4, -0x5, UR42 ;  /* 0xfffffffb042a78a4 */ /* 0x000fc8000f8e022a */
[----:B------:R-:W-:Y:S08]  /*4de0*/  @P0 BRA `(.L_x_98) ;  /* 0xffffffc400ac0947 */ /* 0x000ff0000383ffff */
[----:B------:R-:W-:Y:S05]  /*4df0*/  EXIT ;  /* 0x000000000000794d */ /* 0x000fea0003800000 */
.L_x_7:
        /* <DEDUP_REMOVED lines=26> */
.L_x_100:
[----:B------:R-:W0:Y:S01]  /*4fa0*/  LDC.64 R28, c[0x0][0x640] ;  /* 0x00019000ff1c7b82 */ /* 0x000e220000000a00 */
[-CC-:B------:R-:W-:Y:S01]  /*4fb0*/  SHF.R.U64 R21, R14, R8.reuse, R15.reuse ;  /* 0x000000080e157219 */ /* 0x180fe2000000120f */
[----:B------:R-:W-:Y:S01]  /*4fc0*/  IMAD.MOV.U32 R31, RZ, RZ, 0x1 ;  /* 0x00000001ff1f7424 */ /* 0x000fe200078e00ff */
[----:B------:R-:W-:Y:S02]  /*4fd0*/  SHF.R.U32.HI R7, RZ, R8, R15 ;  /* 0x00000008ff077219 */ /* 0x000fe4000001160f */
[----:B------:R-:W-:-:S03]  /*4fe0*/  IADD3 R13, P0, RZ, -R21, RZ ;  /* 0x80000015ff0d7210 */ /* 0x000fc60007f1e0ff */
[----:B------:R-:W1:Y:S02]  /*4ff0*/  LDC R12, c[0x0][0x618] ;  /* 0x00018600ff0c7b82 */ /* 0x000e640000000800 */
[----:B------:R-:W-:Y:S02]  /*5000*/  IMAD.X R7, RZ, RZ, ~R7, P0 ;  /* 0x000000ffff077224 */ /* 0x000fe400000e0e07 */
[----:B------:R-:W-:-:S04]  /*5010*/  IMAD.WIDE.U32 R10, R13, R24, R16 ;  /* 0x000000180d0a7225 */ /* 0x000fc800078e0010 */
[----:B------:R-:W2:Y:S01]  /*5020*/  LDC R14, c[0x0][0x608] ;  /* 0x00018200ff0e7b82 */ /* 0x000ea20000000800 */
[----:B------:R-:W-:-:S04]  /*5030*/  IMAD R8, R7, R24, RZ ;  /* 0x0000001807087224 */ /* 0x000fc800078e02ff */
[----:B------:R-:W-:-:S03]  /*5040*/  IMAD R7, R13, R25, R8 ;  /* 0x000000190d077224 */ /* 0x000fc600078e0208 */
[----:B------:R-:W3:Y:S01]  /*5050*/  LDC R26, c[0x0][0x658] ;  /* 0x00019600ff1a7b82 */ /* 0x000ee20000000800 */
[----:B------:R-:W-:Y:S01]  /*5060*/  IMAD.IADD R7, R11, 0x1, R7 ;  /* 0x000000010b077824 */ /* 0x000fe200078e0207 */
[----:B0-----:R-:W-:Y:S01]  /*5070*/  ISETP.NE.U32.AND P0, PT, R28, RZ, PT ;  /* 0x000000ff1c00720c */ /* 0x001fe20003f05070 */
[----:B------:R-:W-:-:S03]  /*5080*/  IMAD.MOV.U32 R11, RZ, RZ, -0x1 ;  /* 0xffffffffff0b7424 */ /* 0x000fc600078e00ff */
        /* <DEDUP_REMOVED lines=8> */
[-C--:B---3--:R-:W-:Y:S02]  /*5110*/  SHF.L.U32 R10, R11, R26.reuse, RZ ;  /* 0x0000001a0b0a7219 */ /* 0x088fe400000006ff */
[--C-:B------:R-:W-:Y:S02]  /*5120*/  SHF.R.U64 R24, R22, R26, R7.reuse ;  /* 0x0000001a16187219 */ /* 0x100fe40000001207 */
[----:B------:R-:W-:Y:S02]  /*5130*/  LOP3.LUT R33, RZ, R10, RZ, 0x33, !PT ;  /* 0x0000000aff217212 */ /* 0x000fe400078e33ff */
[----:B------:R-:W-:Y:S01]  /*5140*/  SHF.R.U32.HI R11, RZ, R26, R7 ;  /* 0x0000001aff0b7219 */ /* 0x000fe20000011607 */
[----:B------:R-:W3:Y:S01]  /*5150*/  LDC R30, c[0x0][0x610] ;  /* 0x00018400ff1e7b82 */ /* 0x000ee20000000800 */
[----:B------:R-:W-:Y:S01]  /*5160*/  IMAD.MOV.U32 R10, RZ, RZ, R24 ;  /* 0x000000ffff0a7224 */ /* 0x000fe200078e0018 */
[----:B------:R-:W-:Y:S06]  /*5170*/  @!P0 BRA `(.L_x_101) ;  /* 0x0000000000288947 */ /* 0x000fec0003800000 */
        /* <DEDUP_REMOVED lines=10> */
.L_x_101:
[----:B------:R-:W-:Y:S02]  /*5220*/  ISETP.NE.AND P0, PT, R2, 0x1, PT ;  /* 0x000000010200780c */ /* 0x000fe40003f05270 */
[----:B-1----:R-:W-:Y:S01]  /*5230*/  SHF.R.U64 R8, R10, R8, R11 ;  /* 0x000000080a087219 */ /* 0x002fe2000000120b */
[----:B0-----:R-:W-:Y:S01]  /*5240*/  VIADD R11, R25, 0xffffffff ;  /* 0xffffffff190b7836 */ /* 0x001fe20000000000 */
[----:B------:R-:W-:Y:S02]  /*5250*/  SHF.L.U32 R31, R31, R26, RZ ;  /* 0x0000001a1f1f7219 */ /* 0x000fe400000006ff */
[----:B------:R-:W-:Y:S01]  /*5260*/  LOP3.LUT R5, R22, R33, RZ, 0xc0, !PT ;  /* 0x0000002116057212 */ /* 0x000fe200078ec0ff */
[----:B------:R-:W-:-:S04]  /*5270*/  IMAD.MOV R7, RZ, RZ, -R8 ;  /* 0x000000ffff077224 */ /* 0x000fc800078e0a08 */
[----:B------:R-:W-:Y:S02]  /*5280*/  IMAD R5, R31, R8, R5 ;  /* 0x000000081f057224 */ /* 0x000fe400078e0205 */
[----:B------:R-:W-:Y:S01]  /*5290*/  @P0 IMAD R6, R9, R23, R4 ;  /* 0x0000001709060224 */ /* 0x000fe200078e0204 */
[----:B------:R-:W-:Y:S01]  /*52a0*/  LOP3.LUT R9, R20, R11, RZ, 0xc0, !PT ;  /* 0x0000000b14097212 */ /* 0x000fe200078ec0ff */
[----:B--2---:R-:W-:Y:S02]  /*52b0*/  IMAD R4, R7, R27, R24 ;  /* 0x0000001b07047224 */ /* 0x004fe400078e0218 */
[----:B---3--:R-:W-:Y:S02]  /*52c0*/  IMAD R6, R5, R30, R6 ;  /* 0x0000001e05067224 */ /* 0x008fe400078e0206 */
[----:B------:R-:W-:Y:S02]  /*52d0*/  IMAD R5, R4, R25, R9 ;  /* 0x0000001904057224 */ /* 0x000fe400078e0209 */
[----:B------:R-:W-:-:S02]  /*52e0*/  IMAD.MOV.U32 R8, RZ, RZ, 0x1 ;  /* 0x00000001ff087424 */ /* 0x000fc400078e00ff */
[----:B------:R-:W-:Y:S01]  /*52f0*/  IMAD.MOV.U32 R7, RZ, RZ, R21 ;  /* 0x000000ffff077224 */ /* 0x000fe200078e0015 */
[----:B------:R-:W-:Y:S02]  /*5300*/  SEL R19, R5, R6, !P0 ;  /* 0x0000000605137207 */ /* 0x000fe40004000000 */
[----:B------:R-:W-:-:S07]  /*5310*/  SEL R12, R6, R5, !P0 ;  /* 0x00000005060c7207 */ /* 0x000fce0004000000 */
.L_x_99:
[----:B------:R-:W-:-:S08]  /*5320*/  NOP ;  /* 0x0000000000007918 */ /* 0x000fd00000000000 */
[----:B------:R-:W0:-:S00]  /*5330*/  USETMAXREG.DEALLOC.CTAPOOL 0x28 ;  /* 0x00000028000079c8 */ /* 0x000e0000080e0500 */
[----:B0-----:R-:W-:-:S13]  /*5340*/  ISETP.NE.AND P0, PT, R3, RZ, PT ;  /* 0x000000ff0300720c */ /* 0x001fda0003f05270 */
[----:B------:R-:W-:Y:S05]  /*5350*/  @P0 EXIT ;  /* 0x000000000000094d */ /* 0x000fea0003800000 */
[----:B------:R-:W-:Y:S01]  /*5360*/  LOP3.LUT P0, RZ, R8, 0xff, RZ, 0xc0, !PT ;  /* 0x000000ff08ff7812 */ /* 0x000fe2000780c0ff */
[----:B------:R-:W-:Y:S02]  /*5370*/  IMAD.MOV.U32 R3, RZ, RZ, 0x1 ;  /* 0x00000001ff037424 */ /* 0x000fe400078e00ff */
[----:B------:R-:W-:-:S10]  /*5380*/  IMAD.MOV.U32 R13, RZ, RZ, RZ ;  /* 0x000000ffff0d7224 */ /* 0x000fd400078e00ff */
[----:B------:R-:W-:Y:S05]  /*5390*/  @!P0 BRA `(.L_x_102) ;  /* 0x0000000c00948947 */ /* 0x000fea0003800000 */
[----:B------:R-:W0:Y:S01]  /*53a0*/  LDC R3, c[0x0][0x28c] ;  /* 0x0000a300ff037b82 */ /* 0x000e220000000800 */
[----:B------:R-:W-:Y:S01]  /*53b0*/  UMOV UR7, 0x1 ;  /* 0x0000000100077882 */ /* 0x000fe20000000000 */
[----:B------:R-:W-:Y:S01]  /*53c0*/  ULDC UR14, c[0x0][0x658] ;  /* 0x00019600000e7ab9 */ /* 0x000fe20000000800 */
[----:B------:R-:W-:Y:S01]  /*53d0*/  UMOV UR6, 0xffffffff ;  /* 0xffffffff00067882 */ /* 0x000fe20000000000 */
[----:B------:R-:W-:Y:S01]  /*53e0*/  BSSY B0, `(.L_x_102) ;  /* 0x00000e0000007945 */ /* 0x000fe20003800000 */
[----:B------:R-:W-:Y:S01]  /*53f0*/  USHF.L.U32 UR6, UR6, UR14, URZ ;  /* 0x0000000e06067299 */ /* 0x000fe2000800063f */
[----:B------:R-:W-:Y:S01]  /*5400*/  IMAD.MOV.U32 R11, RZ, RZ, 0x1 ;  /* 0x00000001ff0b7424 */ /* 0x000fe200078e00ff */
[----:B------:R-:W-:Y:S01]  /*5410*/  LOP3.LUT R10, R18, 0x2, RZ, 0xfc, !PT ;  /* 0x00000002120a7812 */ /* 0x000fe200078efcff */
[----:B------:R-:W1:Y:S01]  /*5420*/  S2UR UR5, SR_CgaCtaId ;  /* 0x00000000000579c3 */ /* 0x000e620000008800 */
[----:B------:R-:W-:Y:S01]  /*5430*/  IMAD.MOV.U32 R13, RZ, RZ, RZ ;  /* 0x000000ffff0d7224 */ /* 0x000fe200078e00ff */
[----:B------:R-:W-:Y:S01]  /*5440*/  ULDC UR13, c[0x0][0x600] ;  /* 0x00018000000d7ab9 */ /* 0x000fe20000000800 */
[----:B------:R-:W-:Y:S01]  /*5450*/  UMOV UR29, 0x5 ;  /* 0x00000005001d7882 */ /* 0x000fe20000000000 */
[----:B------:R-:W-:-:S02]  /*5460*/  UIADD3 UR13, UR13, -0x1, URZ ;  /* 0xffffffff0d0d7890 */ /* 0x000fc4000fffe03f */
[----:B------:R-:W-:Y:S02]  /*5470*/  USHF.L.U32 UR14, UR7, UR14, URZ ;  /* 0x0000000e070e7299 */ /* 0x000fe4000800063f */
[----:B------:R-:W-:Y:S01]  /*5480*/  ULOP3.LUT UR22, URZ, UR6, URZ, 0x33, !UPT ;  /* 0x000000063f167292 */ /* 0x000fe2000f8e333f */
[----:B------:R-:W-:Y:S01]  /*5490*/  ULDC.64 UR42, c[0x0][0x198] ;  /* 0x00006600002a7ab9 */ /* 0x000fe20000000a00 */
[----:B0-----:R-:W-:-:S05]  /*54a0*/  VIADD R3, R3, 0x7f ;  /* 0x0000007f03037836 */ /* 0x001fca0000000000 */
[----:B------:R-:W-:Y:S01]  /*54b0*/  SHF.R.S32.HI R4, RZ, 0x1f, R3 ;  /* 0x0000001fff047819 */ /* 0x000fe20000011403 */
[----:B-1----:R-:W-:-:S03]  /*54c0*/  ULOP3.LUT UR4, UR5, 0x1, URZ, 0xc0, !UPT ;  /* 0x0000000105047892 */ /* 0x002fc6000f8ec03f */
[----:B------:R-:W-:Y:S01]  /*54d0*/  LEA.HI R4, R4, R3, RZ, 0x7 ;  /* 0x0000000304047211 */ /* 0x000fe200078f38ff */
[----:B------:R-:W-:Y:S01]  /*54e0*/  USHF.R.U32.HI UR31, URZ, 0x1, UR5 ;  /* 0x000000013f1f7899 */ /* 0x000fe20008011605 */
[----:B------:R-:W-:Y:S01]  /*54f0*/  IMAD.MOV.U32 R3, RZ, RZ, 0x1 ;  /* 0x00000001ff037424 */ /* 0x000fe200078e00ff */
[----:B------:R-:W-:Y:S01]  /*5500*/  USHF.L.U32 UR15, UR5, 0x5, URZ ;  /* 0x00000005050f7899 */ /* 0x000fe2000800063f */
[----:B------:R-:W-:Y:S01]  /*5510*/  SHF.R.S32.HI R8, RZ, 0x7, R4 ;  /* 0x00000007ff087819 */ /* 0x000fe20000011404 */
[----:B------:R-:W-:Y:S02]  /*5520*/  USHF.L.U32 UR21, UR5, 0xb, URZ ;  /* 0x0000000b05157899 */ /* 0x000fe4000800063f */
[----:B------:R-:W-:Y:S02]  /*5530*/  ULOP3.LUT UR5, UR5, 0xfffffffe, URZ, 0xc0, !UPT ;  /* 0xfffffffe05057892 */ /* 0x000fe4000f8ec03f */
[----:B------:R-:W-:Y:S01]  /*5540*/  UISETP.GT.U32.AND UP0, UPT, UR4, 0xffff, UPT ;  /* 0x0000ffff0400788c */ /* 0x000fe2000bf04070 */
[----:B------:R-:W-:Y:S01]  /*5550*/  VIADD R9, R8, 0x1 ;  /* 0x0000000108097836 */ /* 0x000fe20000000000 */
[----:B------:R-:W-:-:S02]  /*5560*/  USHF.L.U32 UR23, UR7, UR5, URZ ;  /* 0x0000000507177299 */ /* 0x000fc4000800063f */
[----:B------:R-:W-:Y:S02]  /*5570*/  ULOP3.LUT UR5, UR5, 0x1, URZ, 0xfc, !UPT ;  /* 0x0000000105057892 */ /* 0x000fe4000f8efc3f */
[----:B------:R-:W-:Y:S02]  /*5580*/  USEL UR4, UR4, 0xffff, !UP0 ;  /* 0x0000ffff04047887 */ /* 0x000fe4000c000000 */
[----:B------:R-:W-:Y:S02]  /*5590*/  USHF.L.U32 UR5, UR7, UR5, URZ ;  /* 0x0000000507057299 */ /* 0x000fe4000800063f */
[----:B------:R-:W-:Y:S02]  /*55a0*/  ULOP3.LUT UR4, UR4, 0xffff, URZ, 0xc0, !UPT ;  /* 0x0000ffff04047892 */ /* 0x000fe4000f8ec03f */
[----:B------:R-:W-:Y:S02]  /*55b0*/  ULOP3.LUT UR15, UR15, 0x20, URZ, 0xc0, !UPT ;  /* 0x000000200f0f7892 */ /* 0x000fe4000f8ec03f */
[----:B------:R-:W-:-:S02]  /*55c0*/  ULOP3.LUT UR21, UR21, 0x800, URZ, 0xc0, !UPT ;  /* 0x0000080015157892 */ /* 0x000fc4000f8ec03f */
[----:B------:R-:W-:Y:S02]  /*55d0*/  ULOP3.LUT UR23, UR23, UR5, URZ, 0xfc, !UPT ;  /* 0x0000000517177292 */ /* 0x000fe4000f8efc3f */
[----:B------:R-:W-:-:S12]  /*55e0*/  USHF.L.U32 UR29, UR29, UR4, URZ ;  /* 0x000000041d1d7299 */ /* 0x000fd8000800063f */
.L_x_113:
[----:B------:R-:W-:-:S03]  /*55f0*/  UMOV UR4, 0xffffffff ;  /* 0xffffffff00047882 */ /* 0x000fc60000000000 */
[----:B------:R-:W-:Y:S05]  /*5600*/  BRA.DIV UR4, `(.L_x_103) ;  /* 0x0000001204047947 */ /* 0x000fea000b800000 */
[----:B------:R-:W-:-:S13]  /*5610*/  ELECT P6, URZ, PT ;  /* 0x00000000003f782f */ /* 0x000fda00038c0000 */
.L_x_125:
[----:B------:R-:W0:Y:S01]  /*5620*/  LDC R4, c[0x0][0x28c] ;  /* 0x0000a300ff047b82 */ /* 0x000e220000000800 */
[----:B------:R-:W-:Y:S01]  /*5630*/  BSSY B1, `(.L_x_104) ;  /* 0x0000048000017945 */ /* 0x000fe20003800000 */
[----:B0-----:R-:W-:-:S13]  /*5640*/  ISETP.LT.OR P6, PT, R4, 0x1, !P6 ;  /* 0x000000010400780c */ /* 0x001fda00077c1670 */
[----:B------:R-:W-:Y:S05]  /*5650*/  @P6 BRA `(.L_x_105) ;  /* 0x0000000400146947 */ /* 0x000fea0003800000 */
[----:B------:R-:W-:Y:S01]  /*5660*/  LEA R12, R12, UR31, 0x1 ;  /* 0x0000001f0c0c7c11 */ /* 0x000fe2000f8e08ff */
[----:B------:R-:W-:Y:S01]  /*5670*/  IMAD.MOV.U32 R20, RZ, RZ, RZ ;  /* 0x000000ffff147224 */ /* 0x000fe200078e00ff */
[----:B------:R-:W-:Y:S01]  /*5680*/  LEA R19, R19, UR15, 0x6 ;  /* 0x0000000f13137c11 */ /* 0x000fe2000f8e30ff */
[----:B------:R-:W-:Y:S02]  /*5690*/  IMAD.MOV.U32 R4, RZ, RZ, R9 ;  /* 0x000000ffff047224 */ /* 0x000fe400078e0009 */
[----:B------:R-:W-:Y:S02]  /*56a0*/  IMAD.MOV.U32 R5, RZ, RZ, R3 ;  /* 0x000000ffff057224 */ /* 0x000fe400078e0003 */
[----:B------:R-:W-:Y:S02]  /*56b0*/  IMAD.MOV.U32 R6, RZ, RZ, R13 ;  /* 0x000000ffff067224 */ /* 0x000fe400078e000d */
[----:B------:R-:W-:-:S07]  /*56c0*/  IMAD.SHL.U32 R15, R12, 0x40, RZ ;  /* 0x000000400c0f7824 */ /* 0x000fce00078e00ff */
.L_x_108:
[----:B------:R-:W0:Y:S01]  /*56d0*/  S2R R21, SR_CgaCtaId ;  /* 0x0000000000157919 */ /* 0x000e220000008800 */
[----:B------:R-:W-:Y:S02]  /*56e0*/  MOV R12, 0x400 ;  /* 0x00000400000c7802 */ /* 0x000fe40000000f00 */
[----:B------:R-:W-:-:S13]  /*56f0*/  ISETP.NE.AND P1, PT, R0, RZ, PT ;  /* 0x000000ff0000720c */ /* 0x000fda0003f25270 */
[----:B------:R-:W1:Y:S01]  /*5700*/  @!P1 LDC R14, c[0x0][0x500] ;  /* 0x00014000ff0e9b82 */ /* 0x000e620000000800 */
[----:B0-----:R-:W-:Y:S02]  /*5710*/  LEA R23, R21, R12, 0x18 ;  /* 0x0000000c15177211 */ /* 0x001fe400078ec0ff */
[----:B------:R-:W-:-:S03]  /*5720*/  SHF.L.U32 R12, R5, 0x1f, RZ ;  /* 0x0000001f050c7819 */ /* 0x000fc600000006ff */
[----:B------:R-:W-:-:S04]  /*5730*/  IMAD R21, R6, 0x8, R23 ;  /* 0x0000000806157824 */ /* 0x000fc800078e0217 */
[----:B------:R-:W0:Y:S02]  /*5740*/  SYNCS.PHASECHK.TRANS64.TRYWAIT P0, [R21+URZ+0x28], R12 ;  /* 0x0000280c150075a7 */ /* 0x000e24000800017f */
[----:B01----:R-:W-:Y:S05]  /*5750*/  @!P0 BRA `(.L_x_106) ;  /* 0x0000000c00d08947 */ /* 0x003fea0003800000 */
.L_x_126:
[----:B0-----:R-:W-:Y:S01]  /*5760*/  PRMT R12, R10, 0x9910, RZ ;  /* 0x000099100a0c7816 */ /* 0x001fe200000000ff */
[----:B------:R0:W-:Y:S03]  /*5770*/  @!P1 SYNCS.ARRIVE.TRANS64 RZ, [R21+URZ], R14 ;  /* 0x0000000e15ff99a7 */ /* 0x0001e6000800003f */
[----:B------:R-:W-:-:S13]  /*5780*/  ISETP.NE.AND P0, PT, R12, 0x2, PT ;  /* 0x000000020c00780c */ /* 0x000fda0003f05270 */
[----:B0-----:R-:W-:Y:S05]  /*5790*/  @P0 BRA `(.L_x_107) ;  /* 0x0000000000040947 */ /* 0x001fea0003800000 */
[----:B------:R-:W-:Y:S01]  /*57a0*/  BPT.TRAP 0x1 ;  /* 0x000000040000795c */ /* 0x000fe20000300000 */
.L_x_107:
[----:B------:R-:W-:Y:S01]  /*57b0*/  LEA R12, R6, UR31, 0x2 ;  /* 0x0000001f060c7c11 */ /* 0x000fe2000f8e10ff */
[----:B------:R-:W-:Y:S01]  /*57c0*/  VIADD R4, R4, 0xffffffff ;  /* 0xffffffff04047836 */ /* 0x000fe20000000000 */
[----:B------:R-:W-:Y:S01]  /*57d0*/  LEA R14, R6, UR21, 0xd ;  /* 0x00000015060e7c11 */ /* 0x000fe2000f8e68ff */
[----:B------:R-:W-:Y:S01]  /*57e0*/  UIADD3 UR4, UP0, UR42, 0xf0, URZ ;  /* 0x000000f02a047890 */ /* 0x000fe2000ff1e03f */
[----:B------:R-:W-:Y:S01]  /*57f0*/  R2UR UR34, R20 ;  /* 0x00000000142272ca */ /* 0x000fe200000e0000 */
[----:B------:R-:W-:Y:S01]  /*5800*/  IMAD.SHL.U32 R12, R12, 0x1000, RZ ;  /* 0x000010000c0c7824 */ /* 0x000fe200078e00ff */
[----:B------:R-:W-:Y:S01]  /*5810*/  R2UR UR33, R21 ;  /* 0x00000000152172ca */ /* 0x000fe200000e0000 */
[--C-:B------:R-:W-:Y:S01]  /*5820*/  IMAD R14, R14, 0x2, R23.reuse ;  /* 0x000000020e0e7824 */ /* 0x100fe200078e0217 */
[----:B------:R-:W-:Y:S01]  /*5830*/  R2UR UR36, R7 ;  /* 0x00000000072472ca */ /* 0x000fe200000e0000 */
[----:B------:R-:W-:Y:S01]  /*5840*/  IMAD R12, R12, 0x2, R23 ;  /* 0x000000020c0c7824 */ /* 0x000fe200078e0217 */
[----:B------:R-:W-:Y:S01]  /*5850*/  R2UR UR35, R15 ;  /* 0x000000000f2372ca */ /* 0x000fe200000e0000 */
[----:B------:R-:W-:Y:S01]  /*5860*/  UIADD3 UR44, UP1, UR42, 0x1f0, URZ ;  /* 0x000001f02a2c7890 */ /* 0x000fe2000ff3e03f */
[----:B------:R-:W-:Y:S01]  /*5870*/  R2UR UR8, R14 ;  /* 0x000000000e0872ca */ /* 0x000fe200000e0000 */
[----:B------:R-:W-:Y:S01]  /*5880*/  UIADD3.X UR5, URZ, UR43, URZ, UP0, !UPT ;  /* 0x0000002b3f057290 */ /* 0x000fe200087fe43f */
[----:B------:R-:W-:Y:S01]  /*5890*/  R2UR UR24, R12 ;  /* 0x000000000c1872ca */ /* 0x000fe200000e0000 */
[----:B------:R-:W-:Y:S01]  /*58a0*/  UPRMT UR30, URZ, 0x5410, UR29 ;  /* 0x000054103f1e7896 */ /* 0x000fe2000800001d */
[----:B------:R-:W-:Y:S01]  /*58b0*/  R2UR UR19, R19 ;  /* 0x00000000131372ca */ /* 0x000fe200000e0000 */
[----:B------:R-:W-:Y:S01]  /*58c0*/  UIADD3 UR26, UR34, 0x40, URZ ;  /* 0x00000040221a7890 */ /* 0x000fe2000fffe03f */
[----:B------:R-:W-:Y:S01]  /*58d0*/  ISETP.GT.AND P1, PT, R4, 0x1, PT ;  /* 0x000000010400780c */ /* 0x000fe20003f24270 */
[----:B------:R-:W-:Y:S01]  /*58e0*/  UIADD3.X UR45, URZ, UR43, URZ, UP1, !UPT ;  /* 0x0000002b3f2d7290 */ /* 0x000fe20008ffe43f */
[----:B------:R-:W-:Y:S01]  /*58f0*/  VIADD R6, R6, 0x1 ;  /* 0x0000000106067836 */ /* 0x000fe20000000000 */
[----:B------:R-:W-:Y:S01]  /*5900*/  UPRMT UR37, URZ, 0x5410, UR23 ;  /* 0x000054103f257896 */ /* 0x000fe20008000017 */
[----:B------:R-:W-:Y:S01]  /*5910*/  VIADD R20, R20, 0x80 ;  /* 0x0000008014147836 */ /* 0x000fe20000000000 */
[----:B------:R-:W-:Y:S01]  /*5920*/  UMOV UR6, 0x0 ;  /* 0x0000000000067882 */ /* 0x000fe20000000000 */
[----:B------:R-:W-:Y:S01]  /*5930*/  UMOV UR7, 0x10000000 ;  /* 0x1000000000077882 */ /* 0x000fe20000000000 */
[----:B------:R-:W-:Y:S01]  /*5940*/  UIADD3 UR16, UR8, 0x28100, URZ ;  /* 0x0002810008107890 */ /* 0x000fe2000fffe03f */
[----:B------:R-:W-:Y:S01]  /*5950*/  ISETP.NE.AND P0, PT, R6, 0x5, PT ;  /* 0x000000050600780c */ /* 0x000fe20003f05270 */
[----:B------:R-:W-:-:S02]  /*5960*/  UIADD3 UR32, UR24, 0x100, URZ ;  /* 0x0000010018207890 */ /* 0x000fc4000fffe03f */
[----:B------:R-:W-:Y:S01]  /*5970*/  UIADD3 UR24, UR24, 0x4100, URZ ;  /* 0x0000410018187890 */ /* 0x000fe2000fffe03f */
[----:B------:R-:W-:Y:S01]  /*5980*/  SEL R12, RZ, 0x1, P0 ;  /* 0x00000001ff0c7807 */ /* 0x000fe20000000000 */
[----:B------:R-:W-:Y:S01]  /*5990*/  UIADD3 UR8, UR8, 0x2a100, URZ ;  /* 0x0002a10008087890 */ /* 0x000fe2000fffe03f */
[----:B------:R-:W-:Y:S01]  /*59a0*/  SEL R6, R6, RZ, P0 ;  /* 0x000000ff06067207 */ /* 0x000fe20000000000 */
[----:B------:R-:W-:Y:S01]  /*59b0*/  UMOV UR25, UR33 ;  /* 0x0000002100197c82 */ /* 0x000fe20008000000 */
[----:B------:R-:W-:Y:S01]  /*59c0*/  UMOV UR28, UR36 ;  /* 0x00000024001c7c82 */ /* 0x000fe20008000000 */
[----:B------:R-:W-:Y:S01]  /*59d0*/  UMOV UR27, UR35 ;  /* 0x00000023001b7c82 */ /* 0x000fe20008000000 */
[----:B------:R-:W-:Y:S01]  /*59e0*/  UMOV UR17, UR33 ;  /* 0x0000002100117c82 */ /* 0x000fe20008000000 */
[----:B------:R-:W-:Y:S01]  /*59f0*/  UMOV UR18, UR34 ;  /* 0x0000002200127c82 */ /* 0x000fe20008000000 */
[----:B------:R-:W-:Y:S01]  /*5a00*/  UMOV UR20, UR36 ;  /* 0x0000002400147c82 */ /* 0x000fe20008000000 */
[----:B------:R0:W-:Y:S01]  /*5a10*/  UTMALDG.3D.MULTICAST [UR32], [UR4], UR30, desc[UR6] ;  /* 0x00000620040073b4 */ /* 0x0001e2000801181e */
[----:B------:R-:W-:Y:S01]  /*5a20*/  UMOV UR9, UR33 ;  /* 0x0000002100097c82 */ /* 0x000fe20008000000 */
[----:B------:R-:W-:Y:S01]  /*5a30*/  UMOV UR11, UR19 ;  /* 0x00000013000b7c82 */ /* 0x000fe20008000000 */
[----:B------:R-:W-:Y:S01]  /*5a40*/  UMOV UR12, UR36 ;  /* 0x00000024000c7c82 */ /* 0x000fe20008000000 */
[----:B------:R-:W-:Y:S01]  /*5a50*/  UMOV UR10, UR26 ;  /* 0x0000001a000a7c82 */ /* 0x000fe20008000000 */
[----:B------:R-:W-:Y:S01]  /*5a60*/  LOP3.LUT R5, R5, R12, RZ, 0x3c, !PT ;  /* 0x0000000c05057212 */ /* 0x000fe200078e3cff */
[----:B------:R0:W-:Y:S01]  /*5a70*/  UTMALDG.3D.MULTICAST [UR24], [UR4], UR30, desc[UR6] ;  /* 0x00000618040073b4 */ /* 0x0001e2000801181e */
[----:B------:R0:W-:Y:S01]  /*5a80*/  UTMALDG.3D.MULTICAST [UR16], [UR44], UR37, desc[UR6] ;  /* 0x000006102c0073b4 */ /* 0x0001e20008011825 */
[----:B------:R0:W-:Y:S02]  /*5a90*/  UTMALDG.3D.MULTICAST [UR8], [UR44], UR37, desc[UR6] ;  /* 0x000006082c0073b4 */ /* 0x0001e40008011825 */
[----:B0-----:R-:W-:Y:S05]  /*5aa0*/  @P1 BRA `(.L_x_108) ;  /* 0xfffffffc00081947 */ /* 0x001fea000383ffff */
.L_x_105:
[----:B------:R-:W-:Y:S05]  /*5ab0*/  BSYNC B1 ;  /* 0x0000000000017941 */ /* 0x000fea0003800000 */
.L_x_104:
[----:B------:R-:W-:Y:S01]  /*5ac0*/  LOP3.LUT P1, RZ, R11, 0xff, RZ, 0xc0, !PT ;  /* 0x000000ff0bff7812 */ /* 0x000fe2000782c0ff */
[C---:B------:R-:W-:Y:S01]  /*5ad0*/  IMAD.IADD R13, R8.reuse, 0x1, R13 ;  /* 0x00000001080d7824 */ /* 0x040fe200078e020d */
[----:B------:R-:W-:Y:S01]  /*5ae0*/  ULDC.64 UR4, c[0x0][0x650] ;  /* 0x0001940000047ab9 */ /* 0x000fe20000000a00 */
[C---:B------:R-:W-:Y:S01]  /*5af0*/  ISETP.GE.U32.AND P2, PT, R8.reuse, 0x5, PT ;  /* 0x000000050800780c */ /* 0x040fe20003f46070 */
[----:B------:R-:W-:Y:S01]  /*5b00*/  BSSY B1, `(.L_x_109) ;  /* 0x000006b000017945 */ /* 0x000fe20003800000 */
[----:B------:R-:W-:Y:S01]  /*5b10*/  IMAD.MOV.U32 R12, RZ, RZ, -0x1 ;  /* 0xffffffffff0c7424 */ /* 0x000fe200078e00ff */
[----:B------:R-:W-:Y:S01]  /*5b20*/  ISETP.GT.U32.AND P0, PT, R13, 0x4, PT ;  /* 0x000000040d00780c */ /* 0x000fe20003f04070 */
[----:B------:R-:W-:Y:S01]  /*5b30*/  IMAD.MOV.U32 R19, RZ, RZ, -0x1 ;  /* 0xffffffffff137424 */ /* 0x000fe200078e00ff */
[----:B------:R-:W-:Y:S01]  /*5b40*/  PRMT R11, RZ, 0x7610, R11 ;  /* 0x00007610ff0b7816 */ /* 0x000fe2000000000b */
[----:B------:R-:W-:Y:S01]  /*5b50*/  IMAD.MOV.U32 R7, RZ, RZ, -0x1 ;  /* 0xffffffffff077424 */ /* 0x000fe200078e00ff */
[----:B------:R-:W-:-:S03]  /*5b60*/  ISETP.LT.U32.AND P0, PT, R8, 0x5, P0 ;  /* 0x000000050800780c */ /* 0x000fc60000701070 */
[----:B------:R-:W0:Y:S01]  /*5b70*/  @P1 S2R R5, SR_CgaCtaId ;  /* 0x0000000000051919 */ /* 0x000e220000008800 */
[----:B------:R-:W-:-:S04]  /*5b80*/  @P1 MOV R4, 0x400 ;  /* 0x0000040000041802 */ /* 0x000fc80000000f00 */
[----:B0-----:R-:W-:Y:S01]  /*5b90*/  @P1 LEA R6, R5, R4, 0x18 ;  /* 0x0000000405061211 */ /* 0x001fe200078ec0ff */
[----:B------:R-:W-:Y:S01]  /*5ba0*/  IMAD.WIDE.U32 R4, R13, -0x33333333, RZ ;  /* 0xcccccccd0d047825 */ /* 0x000fe200078e00ff */
[----:B------:R-:W-:Y:S02]  /*5bb0*/  SEL R4, RZ, 0x1, !P0 ;  /* 0x00000001ff047807 */ /* 0x000fe40004000000 */
[----:B------:R0:W-:Y:S01]  /*5bc0*/  @P1 SYNCS.ARRIVE.TRANS64.A1T0 RZ, [R6+URZ+0x68], RZ ;  /* 0x000068ff06ff19a7 */ /* 0x0001e2000810003f */
[----:B------:R-:W-:Y:S02]  /*5bd0*/  IADD3 R16, P1, R16, UR38, RZ ;  /* 0x0000002610107c10 */ /* 0x000fe4000ff3e0ff */
[----:B------:R-:W-:Y:S02]  /*5be0*/  LOP3.LUT R3, R3, R4, RZ, 0x3c, !PT ;  /* 0x0000000403037212 */ /* 0x000fe400078e3cff */
[----:B------:R-:W-:Y:S02]  /*5bf0*/  IADD3.X R17, R17, UR41, RZ, P1, !PT ;  /* 0x0000002911117c10 */ /* 0x000fe40008ffe4ff */
[----:B------:R-:W-:-:S02]  /*5c00*/  ISETP.GE.U32.AND P0, PT, R16, UR4, PT ;  /* 0x0000000410007c0c */ /* 0x000fc4000bf06070 */
[----:B0-----:R-:W-:Y:S02]  /*5c10*/  SHF.R.U32.HI R6, RZ, 0x2, R5 ;  /* 0x00000002ff067819 */ /* 0x001fe40000011605 */
[----:B------:R-:W-:Y:S02]  /*5c20*/  ISETP.GE.U32.AND.EX P0, PT, R17, UR5, PT, P0 ;  /* 0x0000000511007c0c */ /* 0x000fe4000bf06100 */
[----:B------:R-:W-:Y:S01]  /*5c30*/  @P2 LOP3.LUT R3, R3, 0x1, R6, 0x78, !PT ;  /* 0x0000000103032812 */ /* 0x000fe200078e7806 */
[----:B------:R-:W-:Y:S01]  /*5c40*/  IMAD R13, R6, -0x5, R13 ;  /* 0xfffffffb060d7824 */ /* 0x000fe200078e020d */
[----:B------:R-:W-:-:S09]  /*5c50*/  PRMT R4, RZ, 0x7610, R4 ;  /* 0x00007610ff047816 */ /* 0x000fd20000000004 */
[----:B------:R-:W-:Y:S05]  /*5c60*/  @P0 BRA `(.L_x_110) ;  /* 0x0000000400500947 */ /* 0x000fea0003800000 */
[----:B------:R-:W0:Y:S01]  /*5c70*/  S2R R15, SR_CTAID.X ;  /* 0x00000000000f7919 */ /* 0x000e220000002500 */
[----:B------:R-:W-:Y:S01]  /*5c80*/  ULDC.64 UR4, c[0x0][0x628] ;  /* 0x00018a0000047ab9 */ /* 0x000fe20000000a00 */
[----:B------:R-:W1:Y:S01]  /*5c90*/  LDC R20, c[0x0][0x144] ;  /* 0x00005100ff147b82 */ /* 0x000e620000000800 */
[----:B------:R-:W-:Y:S01]  /*5ca0*/  ISETP.NE.U32.AND P0, PT, RZ, UR4, PT ;  /* 0x00000004ff007c0c */ /* 0x000fe2000bf05070 */
[----:B------:R-:W2:Y:S01]  /*5cb0*/  S2R R12, SR_CTAID.Y ;  /* 0x00000000000c7919 */ /* 0x000ea20000002600 */
[----:B------:R-:W-:Y:S01]  /*5cc0*/  ULDC UR6, c[0x0][0x150] ;  /* 0x0000540000067ab9 */ /* 0x000fe20000000800 */
[----:B------:R-:W-:Y:S01]  /*5cd0*/  ULDC UR7, c[0x0][0x630] ;  /* 0x00018c0000077ab9 */ /* 0x000fe20000000800 */
[----:B------:R-:W-:Y:S01]  /*5ce0*/  ISETP.NE.AND.EX P0, PT, RZ, UR5, PT, P0 ;  /* 0x00000005ff007c0c */ /* 0x000fe2000bf05300 */
[----:B------:R-:W-:Y:S01]  /*5cf0*/  IMAD.MOV.U32 R4, RZ, RZ, R16 ;  /* 0x000000ffff047224 */ /* 0x000fe200078e0010 */
[----:B0-----:R-:W-:-:S05]  /*5d00*/  I2FP.F32.U32 R5, R15 ;  /* 0x0000000f00057245 */ /* 0x001fca0000201000 */
[----:B------:R-:W-:Y:S01]  /*5d10*/  FMUL R21, R5, UR6 ;  /* 0x0000000605157c20 */ /* 0x000fe20008400000 */
[----:B------:R-:W-:-:S05]  /*5d20*/  IMAD.MOV.U32 R5, RZ, RZ, R17 ;  /* 0x000000ffff057224 */ /* 0x000fca00078e0011 */
[----:B--2---:R-:W-:Y:S05]  /*5d30*/  @!P0 BRA `(.L_x_111) ;  /* 0x0000000000288947 */ /* 0x004fea0003800000 */
[----:B------:R-:W-:Y:S02]  /*5d40*/  ULDC UR6, c[0x0][0x634] ;  /* 0x00018d0000067ab9 */ /* 0x000fe40000000800 */
[----:B------:R-:W-:-:S05]  /*5d50*/  IADD3 R5, P0, R16, UR6, RZ ;  /* 0x0000000610057c10 */ /* 0x000fca000ff1e0ff */
[----:B------:R-:W-:-:S04]  /*5d60*/  IMAD.X R19, RZ, RZ, R17, P0 ;  /* 0x000000ffff137224 */ /* 0x000fc800000e0611 */
[----:B------:R-:W-:-:S04]  /*5d70*/  IMAD.WIDE.U32 R6, R19, UR4, RZ ;  /* 0x0000000413067c25 */ /* 0x000fc8000f8e00ff */
[----:B------:R-:W-:-:S04]  /*5d80*/  IMAD.WIDE.U32 R6, P0, R5, UR5, R6 ;  /* 0x0000000505067c25 */ /* 0x000fc8000f800006 */
[----:B------:R-:W-:-:S04]  /*5d90*/  IMAD.WIDE.U32 R4, R5, UR4, RZ ;  /* 0x0000000405047c25 */ /* 0x000fc8000f8e00ff */
[----:B------:R-:W-:Y:S01]  /*5da0*/  IMAD.MOV.U32 R4, RZ, RZ, R7 ;  /* 0x000000ffff047224 */ /* 0x000fe200078e0007 */
[----:B------:R-:W-:Y:S01]  /*5db0*/  IADD3 RZ, P1, R5, R6, RZ ;  /* 0x0000000605ff7210 */ /* 0x000fe20007f3e0ff */
[----:B------:R-:W-:-:S04]  /*5dc0*/  IMAD.X R5, RZ, RZ, RZ, P0 ;  /* 0x000000ffff057224 */ /* 0x000fc800000e06ff */
[----:B------:R-:W-:-:S08]  /*5dd0*/  IMAD.WIDE.U32.X R4, R19, UR5, R4, P1 ;  /* 0x0000000513047c25 */ /* 0x000fd000088e0404 */
.L_x_111:
[--C-:B------:R-:W-:Y:S01]  /*5de0*/  SHF.R.U64 R14, R4, UR7, R5.reuse ;  /* 0x00000007040e7c19 */ /* 0x100fe20008001205 */
[----:B------:R-:W0:Y:S01]  /*5df0*/  F2I.U32.TRUNC.NTZ R21, R21 ;  /* 0x0000001500157305 */ /* 0x000e22000020f000 */
[----:B------:R-:W-:Y:S01]  /*5e00*/  SHF.R.U32.HI R4, RZ, UR7, R5 ;  /* 0x00000007ff047c19 */ /* 0x000fe20008011605 */
[----:B------:R-:W-:Y:S01]  /*5e10*/  ULDC.64 UR4, c[0x0][0x620] ;  /* 0x0001880000047ab9 */ /* 0x000fe20000000a00 */
[----:B------:R-:W-:Y:S01]  /*5e20*/  IADD3 R7, P0, RZ, -R14, RZ ;  /* 0x8000000eff077210 */ /* 0x000fe20007f1e0ff */
[----:B------:R-:W-:-:S04]  /*5e30*/  ULDC.64 UR6, c[0x0][0x640] ;  /* 0x0001900000067ab9 */ /* 0x000fc80000000a00 */
[----:B------:R-:W-:Y:S01]  /*5e40*/  IMAD.X R4, RZ, RZ, ~R4, P0 ;  /* 0x000000ffff047224 */ /* 0x000fe200000e0e04 */
[----:B------:R-:W-:-:S03]  /*5e50*/  ISETP.NE.U32.AND P0, PT, RZ, UR6, PT ;  /* 0x00000006ff007c0c */ /* 0x000fc6000bf05070 */
[----:B------:R-:W-:Y:S01]  /*5e60*/  IMAD R6, R4, UR4, RZ ;  /* 0x0000000404067c24 */ /* 0x000fe2000f8e02ff */
[----:B------:R-:W-:Y:S01]  /*5e70*/  ISETP.NE.AND.EX P0, PT, RZ, UR7, PT, P0 ;  /* 0x00000007ff007c0c */ /* 0x000fe2000bf05300 */
[----:B------:R-:W-:Y:S01]  /*5e80*/  IMAD.WIDE.U32 R4, R7, UR4, R16 ;  /* 0x0000000407047c25 */ /* 0x000fe2000f8e0010 */
[----:B------:R-:W-:-:S03]  /*5e90*/  ULDC UR4, c[0x0][0x618] ;  /* 0x0001860000047ab9 */ /* 0x000fc60000000800 */
[----:B------:R-:W-:Y:S01]  /*5ea0*/  IMAD R7, R7, UR5, R6 ;  /* 0x0000000507077c24 */ /* 0x000fe2000f8e0206 */
[----:B------:R-:W-:Y:S01]  /*5eb0*/  ULDC UR5, c[0x0][0x154] ;  /* 0x0000550000057ab9 */ /* 0x000fe20000000800 */
[----:B0-----:R-:W-:Y:S02]  /*5ec0*/  IMAD.MOV R6, RZ, RZ, -R21 ;  /* 0x000000ffff067224 */ /* 0x001fe400078e0a15 */
[----:B------:R-:W0:Y:S01]  /*5ed0*/  LDC R21, c[0x0][0x148] ;  /* 0x00005200ff157b82 */ /* 0x000e220000000800 */
[----:B------:R-:W-:Y:S02]  /*5ee0*/  IMAD.IADD R5, R5, 0x1, R7 ;  /* 0x0000000105057824 */ /* 0x000fe400078e0207 */
[----:B-1----:R-:W-:Y:S01]  /*5ef0*/  IMAD R15, R20, R6, R15 ;  /* 0x00000006140f7224 */ /* 0x002fe200078e020f */
[----:B------:R-:W-:Y:S02]  /*5f00*/  I2FP.F32.U32 R6, R12 ;  /* 0x0000000c00067245 */ /* 0x000fe40000201000 */
[----:B------:R-:W-:-:S02]  /*5f10*/  SHF.R.U64 R19, R4, UR4, R5 ;  /* 0x0000000404137c19 */ /* 0x000fc40008001205 */
[----:B------:R-:W-:Y:S01]  /*5f20*/  SHF.R.U32.HI R4, RZ, UR4, R5 ;  /* 0x00000004ff047c19 */ /* 0x000fe20008011605 */
[----:B------:R-:W-:Y:S01]  /*5f30*/  FMUL R6, R6, UR5 ;  /* 0x0000000506067c20 */ /* 0x000fe20008400000 */
[----:B------:R-:W-:Y:S02]  /*5f40*/  ULDC UR4, c[0x0][0x608] ;  /* 0x0001820000047ab9 */ /* 0x000fe40000000800 */
[--C-:B------:R-:W-:Y:S01]  /*5f50*/  SHF.R.U64 R22, R19, UR4, R4.reuse ;  /* 0x0000000413167c19 */ /* 0x100fe20008001204 */
[----:B------:R1:W2:Y:S01]  /*5f60*/  F2I.U32.TRUNC.NTZ R24, R6 ;  /* 0x0000000600187305 */ /* 0x0002a2000020f000 */
[----:B------:R-:W-:Y:S01]  /*5f70*/  SHF.R.U32.HI R5, RZ, UR4, R4 ;  /* 0x00000004ff057c19 */ /* 0x000fe20008011604 */
[----:B------:R-:W-:-:S03]  /*5f80*/  ULDC UR4, c[0x0][0x658] ;  /* 0x0001960000047ab9 */ /* 0x000fc60000000800 */
[--C-:B------:R-:W-:Y:S02]  /*5f90*/  SHF.R.U64 R20, R22, UR4, R5.reuse ;  /* 0x0000000416147c19 */ /* 0x100fe40008001205 */
[----:B------:R-:W-:-:S03]  /*5fa0*/  SHF.R.U32.HI R23, RZ, UR4, R5 ;  /* 0x00000004ff177c19 */ /* 0x000fc60008011605 */
[----:B------:R-:W-:Y:S02]  /*5fb0*/  IMAD.MOV.U32 R4, RZ, RZ, R20 ;  /* 0x000000ffff047224 */ /* 0x000fe400078e0014 */
[----:B------:R-:W-:Y:S01]  /*5fc0*/  IMAD.MOV.U32 R5, RZ, RZ, R23 ;  /* 0x000000ffff057224 */ /* 0x000fe200078e0017 */
[----:B-1----:R-:W-:Y:S06]  /*5fd0*/  @!P0 BRA `(.L_x_112) ;  /* 0x0000000000288947 */ /* 0x002fec0003800000 */
        /* <DEDUP_REMOVED lines=10> */
.L_x_112:
[----:B------:R-:W-:Y:S01]  /*6080*/  ISETP.NE.AND P0, PT, R2, 0x1, PT ;  /* 0x000000010200780c */ /* 0x000fe20003f05270 */
[----:B------:R-:W-:Y:S01]  /*6090*/  ULDC UR4, c[0x0][0x648] ;  /* 0x0001920000047ab9 */ /* 0x000fe20000000800 */
[----:B------:R-:W-:Y:S01]  /*60a0*/  LOP3.LUT R22, R22, UR22, RZ, 0xc0, !PT ;  /* 0x0000001616167c12 */ /* 0x000fe2000f8ec0ff */
[----:B--2---:R-:W-:Y:S01]  /*60b0*/  IMAD.MOV R24, RZ, RZ, -R24 ;  /* 0x000000ffff187224 */ /* 0x004fe200078e0a18 */
[----:B------:R-:W-:Y:S01]  /*60c0*/  SHF.R.U64 R5, R4, UR4, R5 ;  /* 0x0000000404057c19 */ /* 0x000fe20008001205 */
[----:B------:R-:W-:Y:S01]  /*60d0*/  ULDC UR4, c[0x0][0x638] ;  /* 0x00018e0000047ab9 */ /* 0x000fe20000000800 */
[----:B------:R-:W-:Y:S01]  /*60e0*/  LOP3.LUT R19, R19, UR13, RZ, 0xc0, !PT ;  /* 0x0000000d13137c12 */ /* 0x000fe2000f8ec0ff */
[----:B------:R-:W-:Y:S01]  /*60f0*/  ULDC UR5, c[0x0][0x610] ;  /* 0x0001840000057ab9 */ /* 0x000fe20000000800 */
[----:B------:R-:W-:Y:S02]  /*6100*/  IMAD.MOV.U32 R4, RZ, RZ, 0x1 ;  /* 0x00000001ff047424 */ /* 0x000fe400078e00ff */
[----:B------:R-:W-:-:S02]  /*6110*/  IMAD.MOV R7, RZ, RZ, -R5 ;  /* 0x000000ffff077224 */ /* 0x000fc400078e0a05 */
[----:B------:R-:W-:Y:S02]  /*6120*/  IMAD R22, R5, UR14, R22 ;  /* 0x0000000e05167c24 */ /* 0x000fe4000f8e0216 */
[----:B0-----:R-:W-:Y:S02]  /*6130*/  @P0 IMAD R15, R21, R24, R12 ;  /* 0x00000018150f0224 */ /* 0x001fe400078e020c */
[----:B------:R-:W-:Y:S01]  /*6140*/  IMAD R20, R7, UR4, R20 ;  /* 0x0000000407147c24 */ /* 0x000fe2000f8e0214 */
[----:B------:R-:W-:Y:S01]  /*6150*/  ULDC UR4, c[0x0][0x600] ;  /* 0x0001800000047ab9 */ /* 0x000fe20000000800 */
[----:B------:R-:W-:Y:S02]  /*6160*/  IMAD R15, R22, UR5, R15 ;  /* 0x00000005160f7c24 */ /* 0x000fe4000f8e020f */
[----:B------:R-:W-:Y:S02]  /*6170*/  IMAD R20, R20, UR4, R19 ;  /* 0x0000000414147c24 */ /* 0x000fe4000f8e0213 */
[----:B------:R-:W-:-:S03]  /*6180*/  IMAD.MOV.U32 R7, RZ, RZ, R14 ;  /* 0x000000ffff077224 */ /* 0x000fc600078e000e */
[----:B------:R-:W-:Y:S02]  /*6190*/  SEL R19, R20, R15, !P0 ;  /* 0x0000000f14137207 */ /* 0x000fe40004000000 */
[----:B------:R-:W-:-:S07]  /*61a0*/  SEL R12, R15, R20, !P0 ;  /* 0x000000140f0c7207 */ /* 0x000fce0004000000 */
.L_x_110:
[----:B------:R-:W-:Y:S05]  /*61b0*/  BSYNC B1 ;  /* 0x0000000000017941 */ /* 0x000fea0003800000 */
.L_x_109:
[----:B------:R-:W-:-:S13]  /*61c0*/  LOP3.LUT P0, RZ, R4, 0xff, RZ, 0xc0, !PT ;  /* 0x000000ff04ff7812 */ /* 0x000fda000780c0ff */
[----:B------:R-:W-:Y:S05]  /*61d0*/  @P0 BRA `(.L_x_113) ;  /* 0xfffffff400040947 */ /* 0x000fea000383ffff */
[----:B------:R-:W-:Y:S05]  /*61e0*/  BSYNC B0 ;  /* 0x0000000000007941 */ /* 0x000fea0003800000 */
.L_x_102:
[----:B------:R-:W-:-:S03]  /*61f0*/  UMOV UR4, 0xffffffff ;  /* 0xffffffff00047882 */ /* 0x000fc60000000000 */
[----:B------:R-:W-:Y:S05]  /*6200*/  BRA.DIV UR4, `(.L_x_114) ;  /* 0x0000000604387947 */ /* 0x000fea000b800000 */
[----:B------:R-:W-:-:S13]  /*6210*/  ELECT P6, URZ, PT ;  /* 0x00000000003f782f */ /* 0x000fda00038c0000 */
.L_x_129:
[----:B------:R-:W-:Y:S04]  /*6220*/  BSSY B0, `(.L_x_115) ;  /* 0x0000034000007945 */ /* 0x000fe80003800000 */
[----:B------:R-:W-:Y:S05]  /*6230*/  @!P6 BRA `(.L_x_116) ;  /* 0x0000000000c8e947 */ /* 0x000fea0003800000 */
[----:B------:R-:W-:-:S04]  /*6240*/  LOP3.LUT R18, R18, 0x2, RZ, 0xfc, !PT ;  /* 0x0000000212127812 */ /* 0x000fc800078efcff */
[----:B------:R-:W-:-:S13]  /*6250*/  ISETP.NE.AND P0, PT, R18, 0x3, PT ;  /* 0x000000031200780c */ /* 0x000fda0003f05270 */
[----:B------:R-:W-:Y:S05]  /*6260*/  @!P0 BRA `(.L_x_117) ;  /* 0x0000000000048947 */ /* 0x000fea0003800000 */
[----:B------:R-:W-:Y:S01]  /*6270*/  BPT.TRAP 0x1 ;  /* 0x000000040000795c */ /* 0x000fe20000300000 */
.L_x_117:
[----:B------:R-:W0:Y:S01]  /*6280*/  S2R R5, SR_CgaCtaId ;  /* 0x0000000000057919 */ /* 0x000e220000008800 */
[----:B------:R-:W-:Y:S02]  /*6290*/  MOV R0, 0x400 ;  /* 0x0000040000007802 */ /* 0x000fe40000000f00 */
[----:B------:R-:W-:Y:S02]  /*62a0*/  SHF.L.U32 R4, R3, 0x1f, RZ ;  /* 0x0000001f03047819 */ /* 0x000fe400000006ff */
[----:B0-----:R-:W-:-:S05]  /*62b0*/  LEA R0, R5, R0, 0x18 ;  /* 0x0000000005007211 */ /* 0x001fca00078ec0ff */
[----:B------:R-:W-:-:S04]  /*62c0*/  VIADD R0, R0, 0x28 ;  /* 0x0000002800007836 */ /* 0x000fc80000000000 */
[C---:B------:R-:W-:Y:S02]  /*62d0*/  IMAD R7, R13.reuse, 0x8, R0 ;  /* 0x000000080d077824 */ /* 0x040fe400078e0200 */
[----:B------:R-:W-:Y:S02]  /*62e0*/  VIADD R13, R13, 0x1 ;  /* 0x000000010d0d7836 */ /* 0x000fe40000000000 */
[----:B------:R-:W0:Y:S03]  /*62f0*/  SYNCS.PHASECHK.TRANS64.TRYWAIT P0, [R7+URZ], R4 ;  /* 0x00000004070075a7 */ /* 0x000e26000800017f */
[----:B------:R-:W-:-:S04]  /*6300*/  ISETP.NE.AND P1, PT, R13, 0x5, PT ;  /* 0x000000050d00780c */ /* 0x000fc80003f25270 */
[----:B------:R-:W-:Y:S02]  /*6310*/  SEL R2, RZ, 0x1, P1 ;  /* 0x00000001ff027807 */ /* 0x000fe40000800000 */
[----:B------:R-:W-:Y:S02]  /*6320*/  SEL R13, R13, RZ, P1 ;  /* 0x000000ff0d0d7207 */ /* 0x000fe40000800000 */
[----:B------:R-:W-:-:S03]  /*6330*/  LOP3.LUT R6, R3, R2, RZ, 0x3c, !PT ;  /* 0x0000000203067212 */ /* 0x000fc600078e3cff */
[----:B------:R-:W-:Y:S01]  /*6340*/  IMAD R8, R13, 0x8, R0 ;  /* 0x000000080d087824 */ /* 0x000fe200078e0200 */
[----:B------:R-:W-:Y:S01]  /*6350*/  SHF.L.U32 R5, R6, 0x1f, RZ ;  /* 0x0000001f06057819 */ /* 0x000fe200000006ff */
[----:B0-----:R-:W-:Y:S06]  /*6360*/  @!P0 BRA `(.L_x_118) ;  /* 0x0000000400008947 */ /* 0x001fec0003800000 */
.L_x_130:
[----:B------:R-:W1:Y:S01]  /*6370*/  SYNCS.PHASECHK.TRANS64.TRYWAIT P0, [R8+URZ], R5 ;  /* 0x00000005080075a7 */ /* 0x000e62000800017f */
[----:B------:R-:W-:-:S05]  /*6380*/  VIADD R2, R13, 0x1 ;  /* 0x000000010d027836 */ /* 0x000fca0000000000 */
[----:B------:R-:W-:-:S04]  /*6390*/  ISETP.NE.AND P1, PT, R2, 0x5, PT ;  /* 0x000000050200780c */ /* 0x000fc80003f25270 */
[----:B------:R-:W-:Y:S02]  /*63a0*/  SEL R3, RZ, 0x1, P1 ;  /* 0x00000001ff037807 */ /* 0x000fe40000800000 */
[----:B0-----:R-:W-:Y:S02]  /*63b0*/  SEL R7, R2, RZ, P1 ;  /* 0x000000ff02077207 */ /* 0x001fe40000800000 */
[----:B------:R-:W-:-:S03]  /*63c0*/  LOP3.LUT R6, R6, R3, RZ, 0x3c, !PT ;  /* 0x0000000306067212 */ /* 0x000fc600078e3cff */
[----:B------:R-:W-:Y:S01]  /*63d0*/  IMAD R9, R7, 0x8, R0 ;  /* 0x0000000807097824 */ /* 0x000fe200078e0200 */
[----:B------:R-:W-:Y:S01]  /*63e0*/  SHF.L.U32 R4, R6, 0x1f, RZ ;  /* 0x0000001f06047819 */ /* 0x000fe200000006ff */
[----:B-1----:R-:W-:Y:S06]  /*63f0*/  @!P0 BRA `(.L_x_119) ;  /* 0x0000000000f08947 */ /* 0x002fec0003800000 */
.L_x_131:
[----:B------:R-:W1:Y:S01]  /*6400*/  SYNCS.PHASECHK.TRANS64.TRYWAIT P0, [R9+URZ], R4 ;  /* 0x00000004090075a7 */ /* 0x000e62000800017f */
[----:B------:R-:W-:-:S05]  /*6410*/  VIADD R2, R7, 0x1 ;  /* 0x0000000107027836 */ /* 0x000fca0000000000 */
[----:B------:R-:W-:-:S04]  /*6420*/  ISETP.NE.AND P1, PT, R2, 0x5, PT ;  /* 0x000000050200780c */ /* 0x000fc80003f25270 */
[----:B------:R-:W-:Y:S02]  /*6430*/  SEL R3, RZ, 0x1, P1 ;  /* 0x00000001ff037807 */ /* 0x000fe40000800000 */
[----:B------:R-:W-:Y:S02]  /*6440*/  SEL R7, R2, RZ, P1 ;  /* 0x000000ff02077207 */ /* 0x000fe40000800000 */
[----:B------:R-:W-:-:S03]  /*6450*/  LOP3.LUT R11, R6, R3, RZ, 0x3c, !PT ;  /* 0x00000003060b7212 */ /* 0x000fc600078e3cff */
[----:B------:R-:W-:Y:S01]  /*6460*/  IMAD R6, R7, 0x8, R0 ;  /* 0x0000000807067824 */ /* 0x000fe200078e0200 */
[----:B0-----:R-:W-:Y:S01]  /*6470*/  SHF.L.U32 R5, R11, 0x1f, RZ ;  /* 0x0000001f0b057819 */ /* 0x001fe200000006ff */
[----:B-1----:R-:W-:Y:S06]  /*6480*/  @!P0 BRA `(.L_x_120) ;  /* 0x0000000000e08947 */ /* 0x002fec0003800000 */
.L_x_132:
[----:B------:R-:W1:Y:S01]  /*6490*/  SYNCS.PHASECHK.TRANS64.TRYWAIT P0, [R6+URZ], R5 ;  /* 0x00000005060075a7 */ /* 0x000e62000800017f */
[----:B------:R-:W-:-:S05]  /*64a0*/  VIADD R2, R7, 0x1 ;  /* 0x0000000107027836 */ /* 0x000fca0000000000 */
[----:B------:R-:W-:-:S04]  /*64b0*/  ISETP.NE.AND P1, PT, R2, 0x5, PT ;  /* 0x000000050200780c */ /* 0x000fc80003f25270 */
[----:B0-----:R-:W-:Y:S02]  /*64c0*/  SEL R4, RZ, 0x1, P1 ;  /* 0x00000001ff047807 */ /* 0x001fe40000800000 */
[----:B------:R-:W-:Y:S02]  /*64d0*/  SEL R3, R2, RZ, P1 ;  /* 0x000000ff02037207 */ /* 0x000fe40000800000 */
[----:B------:R-:W-:Y:S01]  /*64e0*/  LOP3.LUT R4, R11, R4, RZ, 0x3c, !PT ;  /* 0x000000040b047212 */ /* 0x000fe200078e3cff */
[----:B-1----:R-:W-:Y:S06]  /*64f0*/  @!P0 BRA `(.L_x_121) ;  /* 0x0000000000d88947 */ /* 0x002fec0003800000 */
.L_x_133:
[----:B------:R-:W-:Y:S01]  /*6500*/  IMAD R3, R3, 0x8, R0 ;  /* 0x0000000803037824 */ /* 0x000fe200078e0200 */
[----:B------:R-:W-:-:S07]  /*6510*/  SHF.L.U32 R0, R4, 0x1f, RZ ;  /* 0x0000001f04007819 */ /* 0x000fce00000006ff */
.L_x_122:
[----:B-1----:R1:W2:Y:S02]  /*6520*/  SYNCS.PHASECHK.TRANS64.TRYWAIT P0, [R3+URZ], R0 ;  /* 0x00000000030075a7 */ /* 0x0022a4000800017f */
[----:B--2---:R-:W-:Y:S05]  /*6530*/  @!P0 NANOSLEEP.SYNCS 0x989680 ;  /* 0x009896800000895d */ /* 0x004fea0003900000 */
[----:B------:R-:W2:Y:S02]  /*6540*/  @!P0 SYNCS.PHASECHK.TRANS64 P0, [R3+URZ], R0 ;  /* 0x00000000030085a7 */ /* 0x000ea4000800007f */
[----:B--2---:R-:W-:Y:S05]  /*6550*/  @!P0 BRA `(.L_x_122) ;  /* 0xfffffffc00f08947 */ /* 0x004fea000383ffff */
.L_x_116:
[----:B------:R-:W-:Y:S05]  /*6560*/  BSYNC B0 ;  /* 0x0000000000007941 */ /* 0x000fea0003800000 */
.L_x_115:
[----:B------:R-:W-:Y:S05]  /*6570*/  EXIT ;  /* 0x000000000000794d */ /* 0x000fea0003800000 */
.L_x_21:
[----:B-1----:R1:W2:Y:S02]  /*6580*/  SYNCS.PHASECHK.TRANS64.TRYWAIT P1, [R3+URZ], R0 ;  /* 0x00000000030075a7 */ /* 0x0022a4000802017f */
[----:B--2---:R-:W-:Y:S05]  /*6590*/  @!P1 NANOSLEEP.SYNCS 0x989680 ;  /* 0x009896800000995d */ /* 0x004fea0003900000 */
[----:B------:R-:W2:Y:S02]  /*65a0*/  @!P1 SYNCS.PHASECHK.TRANS64 P1, [R3+URZ], R0 ;  /* 0x00000000030095a7 */ /* 0x000ea4000802007f */
[----:B--2---:R-:W-:Y:S05]  /*65b0*/  @!P1 BRA `(.L_x_21) ;  /* 0xfffffffc00f09947 */ /* 0x004fea000383ffff */
[----:B------:R-:W-:Y:S05]  /*65c0*/  BRA `(.L_x_20) ;  /* 0xffffffb000807947 */ /* 0x000fea000383ffff */
.L_x_26:
[----:B-1----:R1:W2:Y:S02]  /*65d0*/  SYNCS.PHASECHK.TRANS64.TRYWAIT P1, [R5+URZ], R4 ;  /* 0x00000004050075a7 */ /* 0x0022a4000802017f */
[----:B--2---:R-:W-:Y:S05]  /*65e0*/  @!P1 NANOSLEEP.SYNCS 0x989680 ;  /* 0x009896800000995d */ /* 0x004fea0003900000 */
[----:B------:R-:W2:Y:S02]  /*65f0*/  @!P1 SYNCS.PHASECHK.TRANS64 P1, [R5+URZ], R4 ;  /* 0x00000004050095a7 */ /* 0x000ea4000802007f */
[----:B--2---:R-:W-:Y:S05]  /*6600*/  @!P1 BRA `(.L_x_26) ;  /* 0xfffffffc00f09947 */ /* 0x004fea000383ffff */
[----:B------:R-:W-:Y:S05]  /*6610*/  BRA `(.L_x_25) ;  /* 0xffffffb400cc7947 */ /* 0x000fea000383ffff */
.L_x_103:
[----:B------:R-:W-:Y:S01]  /*6620*/  BSSY B1, `(.L_x_123) ;  /* 0x0000006000017945 */ /* 0x000fe20003800000 */
[----:B------:R-:W-:-:S07]  /*6630*/  IMAD.MOV.U32 R15, RZ, RZ, -0x1 ;  /* 0xffffffffff0f7424 */ /* 0x000fce00078e00ff */
[----:B------:R-:W-:Y:S05]  /*6640*/  WARPSYNC.COLLECTIVE R15, `(.L_x_124) ;  /* 0x000000000f0c7348 */ /* 0x000fea0003c00000 */
[----:B------:R-:W-:Y:S02]  /*6650*/  ELECT P6, UR62, PT ;  /* 0x00000000003e782f */ /* 0x000fe400038c0000 */
[----:B------:R-:W-:Y:S01]  /*6660*/  MOV R14, UR62 ;  /* 0x0000003e000e7c02 */ /* 0x000fe20008000f00 */
[----:B------:R-:W-:Y:S10]  /*6670*/  ENDCOLLECTIVE ;  /* 0x000000000000791b */ /* 0x000ff40003800000 */
.L_x_124:
[----:B------:R-:W-:Y:S05]  /*6680*/  BSYNC B1 ;  /* 0x0000000000017941 */ /* 0x000fea0003800000 */
.L_x_123:
[----:B------:R-:W-:Y:S05]  /*6690*/  BRA `(.L_x_125) ;  /* 0xffffffec00e07947 */ /* 0x000fea000383ffff */
.L_x_106:
[----:B0-----:R0:W1:Y:S02]  /*66a0*/  SYNCS.PHASECHK.TRANS64.TRYWAIT P0, [R21+URZ+0x28], R12 ;  /* 0x0000280c150075a7 */ /* 0x001064000800017f */
[----:B-1----:R-:W-:Y:S05]  /*66b0*/  @!P0 NANOSLEEP.SYNCS 0x989680 ;  /* 0x009896800000895d */ /* 0x002fea0003900000 */
[----:B------:R-:W1:Y:S02]  /*66c0*/  @!P0 SYNCS.PHASECHK.TRANS64 P0, [R21+URZ+0x28], R12 ;  /* 0x0000280c150085a7 */ /* 0x000e64000800007f */
[----:B-1----:R-:W-:Y:S05]  /*66d0*/  @!P0 BRA `(.L_x_106) ;  /* 0xfffffffc00f08947 */ /* 0x002fea000383ffff */
[----:B------:R-:W-:Y:S05]  /*66e0*/  BRA `(.L_x_126) ;  /* 0xfffffff0001c7947 */ /* 0x000fea000383ffff */
.L_x_114:
[----:B------:R-:W-:Y:S01]  /*66f0*/  BSSY B0, `(.L_x_127) ;  /* 0x0000006000007945 */ /* 0x000fe20003800000 */
[----:B------:R-:W-:-:S07]  /*6700*/  IMAD.MOV.U32 R15, RZ, RZ, -0x1 ;  /* 0xffffffffff0f7424 */ /* 0x000fce00078e00ff */
[----:B------:R-:W-:Y:S05]  /*6710*/  WARPSYNC.COLLECTIVE R15, `(.L_x_128) ;  /* 0x000000000f0c7348 */ /* 0x000fea0003c00000 */
[----:B------:R-:W-:Y:S02]  /*6720*/  ELECT P6, UR62, PT ;  /* 0x00000000003e782f */ /* 0x000fe400038c0000 */
[----:B------:R-:W-:Y:S01]  /*6730*/  MOV R14, UR62 ;  /* 0x0000003e000e7c02 */ /* 0x000fe20008000f00 */
[----:B------:R-:W-:Y:S10]  /*6740*/  ENDCOLLECTIVE ;  /* 0x000000000000791b */ /* 0x000ff40003800000 */
.L_x_128:
[----:B------:R-:W-:Y:S05]  /*6750*/  BSYNC B0 ;  /* 0x0000000000007941 */ /* 0x000fea0003800000 */
.L_x_127:
[----:B------:R-:W-:Y:S05]  /*6760*/  BRA `(.L_x_129) ;  /* 0xfffffff800ac7947 */ /* 0x000fea000383ffff */
.L_x_118:
[----:B0-----:R0:W1:Y:S02]  /*6770*/  SYNCS.PHASECHK.TRANS64.TRYWAIT P0, [R7+URZ], R4 ;  /* 0x00000004070075a7 */ /* 0x001064000800017f */
[----:B-1----:R-:W-:Y:S05]  /*6780*/  @!P0 NANOSLEEP.SYNCS 0x989680 ;  /* 0x009896800000895d */ /* 0x002fea0003900000 */
[----:B------:R-:W1:Y:S02]  /*6790*/  @!P0 SYNCS.PHASECHK.TRANS64 P0, [R7+URZ], R4 ;  /* 0x00000004070085a7 */ /* 0x000e64000800007f */
[----:B-1----:R-:W-:Y:S05]  /*67a0*/  @!P0 BRA `(.L_x_118) ;  /* 0xfffffffc00f08947 */ /* 0x002fea000383ffff */
[----:B------:R-:W-:Y:S05]  /*67b0*/  BRA `(.L_x_130) ;  /* 0xfffffff800ec7947 */ /* 0x000fea000383ffff */
.L_x_119:
[----:B0-----:R0:W1:Y:S02]  /*67c0*/  SYNCS.PHASECHK.TRANS64.TRYWAIT P0, [R8+URZ], R5 ;  /* 0x00000005080075a7 */ /* 0x001064000800017f */
[----:B-1----:R-:W-:Y:S05]  /*67d0*/  @!P0 NANOSLEEP.SYNCS 0x989680 ;  /* 0x009896800000895d */ /* 0x002fea0003900000 */
[----:B------:R-:W1:Y:S02]  /*67e0*/  @!P0 SYNCS.PHASECHK.TRANS64 P0, [R8+URZ], R5 ;  /* 0x00000005080085a7 */ /* 0x000e64000800007f */
[----:B-1----:R-:W-:Y:S05]  /*67f0*/  @!P0 BRA `(.L_x_119) ;  /* 0xfffffffc00f08947 */ /* 0x002fea000383ffff */
[----:B------:R-:W-:Y:S05]  /*6800*/  BRA `(.L_x_131) ;  /* 0xfffffff800fc7947 */ /* 0x000fea000383ffff */
.L_x_120:
[----:B0-----:R0:W1:Y:S02]  /*6810*/  SYNCS.PHASECHK.TRANS64.TRYWAIT P0, [R9+URZ], R4 ;  /* 0x00000004090075a7 */ /* 0x001064000800017f */
[----:B-1----:R-:W-:Y:S05]  /*6820*/  @!P0 NANOSLEEP.SYNCS 0x989680 ;  /* 0x009896800000895d */ /* 0x002fea0003900000 */
[----:B------:R-:W1:Y:S02]  /*6830*/  @!P0 SYNCS.PHASECHK.TRANS64 P0, [R9+URZ], R4 ;  /* 0x00000004090085a7 */ /* 0x000e64000800007f */
[----:B-1----:R-:W-:Y:S05]  /*6840*/  @!P0 BRA `(.L_x_120) ;  /* 0xfffffffc00f08947 */ /* 0x002fea000383ffff */
[----:B------:R-:W-:Y:S05]  /*6850*/  BRA `(.L_x_132) ;  /* 0xfffffffc000c7947 */ /* 0x000fea000383ffff */
.L_x_121:
[----:B0-----:R0:W1:Y:S02]  /*6860*/  SYNCS.PHASECHK.TRANS64.TRYWAIT P0, [R6+URZ], R5 ;  /* 0x00000005060075a7 */ /* 0x001064000800017f */
[----:B-1----:R-:W-:Y:S05]  /*6870*/  @!P0 NANOSLEEP.SYNCS 0x989680 ;  /* 0x009896800000895d */ /* 0x002fea0003900000 */
[----:B------:R-:W1:Y:S02]  /*6880*/  @!P0 SYNCS.PHASECHK.TRANS64 P0, [R6+URZ], R5 ;  /* 0x00000005060085a7 */ /* 0x000e64000800007f */
[----:B-1----:R-:W-:Y:S05]  /*6890*/  @!P0 BRA `(.L_x_121) ;  /* 0xfffffffc00f08947 */ /* 0x002fea000383ffff */
[----:B------:R-:W-:Y:S05]  /*68a0*/  BRA `(.L_x_133) ;  /* 0xfffffffc00147947 */ /* 0x000fea000383ffff */
.L_x_134:
[----:B------:R-:W-:-:S00]  /*68b0*/  BRA `(.L_x_134) ;  /* 0xfffffffc00fc7947 */ /* 0x000fc0000383ffff */
[----:B------:R-:W-:-:S00]  /*68c0*/  NOP ;  /* 0x0000000000007918 */ /* 0x000fc00000000000 */
        /* <DEDUP_REMOVED lines=11> */
.L_x_135:


//--------------------- .nv.global.init           --------------------------
	.section	.nv.global.init,"aw",@progbits
.nv.global.init:
	.type		$str$22,@object
	.size		$str$22,($str$23 - $str$22)
$str$22:
        /*0000*/ 	.byte	0x6b, 0x5f, 0x74, 0x69, 0x6c, 0x65, 0x5f, 0x63, 0x6f, 0x75, 0x6e, 0x74, 0x20, 0x3e, 0x3d, 0x20
        /*0010*/ 	.byte	0x31, 0x00
	.type		$str$23,@object
	.size		$str$23,(__unnamed_1 - $str$23)
$str$23:
        /*0012*/ 	.byte	0x2f, 0x74, 0x6d, 0x70, 0x2f, 0x63, 0x75, 0x74, 0x6c, 0x61, 0x73, 0x73, 0x5f, 0x73, 0x77, 0x65
        /*0022*/ 	.byte	0x65, 0x70, 0x5f, 0x73, 0x72, 0x63, 0x2f, 0x69, 0x6e, 0x63, 0x6c, 0x75, 0x64, 0x65, 0x2f, 0x63
        /*0032*/ 	.byte	0x75, 0x74, 0x6c, 0x61, 0x73, 0x73, 0x2f, 0x67, 0x65, 0x6d, 0x6d, 0x2f, 0x63, 0x6f, 0x6c, 0x6c
        /*0042*/ 	.byte	0x65, 0x63, 0x74, 0x69, 0x76, 0x65, 0x2f, 0x73, 0x6d, 0x39, 0x30, 0x5f, 0x6d, 0x6d, 0x61, 0x5f
        /*0052*/ 	.byte	0x74, 0x6d, 0x61, 0x5f, 0x67, 0x6d, 0x6d, 0x61, 0x5f, 0x73, 0x73, 0x5f, 0x77, 0x61, 0x72, 0x70
        /*0062*/ 	.byte	0x73, 0x70, 0x65, 0x63, 0x69, 0x61, 0x6c, 0x69, 0x7a, 0x65, 0x64, 0x2e, 0x68, 0x70, 0x70, 0x00
	.type		__unnamed_1,@object
	.size		__unnamed_1,(.L_0 - __unnamed_1)
__unnamed_1:
        /*0072*/ 	.byte	0x76, 0x6f, 0x69, 0x64, 0x20, 0x63, 0x75, 0x74, 0x6c, 0x61, 0x73, 0x73, 0x3a, 0x3a, 0x67, 0x65
        /* <DEDUP_REMOVED lines=181> */
        /*0bd2*/ 	.byte	0x6e, 0x74, 0x69, 0x74, 0x79, 0x5d, 0x00
.L_0:


//--------------------- .nv.shared._ZN7cutlass13device_kernelINS_4gemm6kernel13GemmUniversalIN4cute5tupleIJiiiiEEENS1_10collective13CollectiveMmaINS1_34MainloopSm90TmaGmmaWarpSpecializedILi5ENS5_IJNS4_1CILi2EEESB_NSA_ILi1EEEEEENS1_35KernelTmaWarpSpecializedCooperativeEEENS5_IJNSA_ILi128EEENSA_ILi64EEESG_EEENS_10bfloat16_tENS5_IJlSC_lEEESJ_SK_NS4_8TiledMMAINS4_8MMA_AtomIJNS4_4SM904GMMA27MMA_64x64x16_F32BF16BF16_SSILNSO_5MajorE0ELSQ_0ELNSO_7ScaleInE1ELSR_1EEEEEENS4_6LayoutINS5_IJSB_SC_SC_EEENS5_IJSC_NSA_ILi0EEESW_EEEEENS5_IJNS4_10UnderscoreESZ_SZ_EEEEENS4_23SM90_TMA_LOAD_MULTICASTENS4_14ComposedLayoutINS4_7SwizzleILi3ELi4ELi3EEENS4_18smem_ptr_flag_bitsILi16EEENSU_INS5_IJNSA_ILi8EEESH_EEENS5_IJSH_SC_EEEEEEEvNS4_8identityES12_S1C_vS1D_EENS_8epilogue10collective6detail29Sm90TmaWarpSpecializedAdapterINS1G_15DefaultEpilogueISJ_SK_SK_NS1F_6thread17LinearCombinationISJ_Li1EffLNS1K_9ScaleType4KindE0ELNS_15FloatRoundStyleE2ESJ_EENS1_15EpilogueDefaultEEEEEvvEEEEvNT_6ParamsE --------------------------
	.section	.nv.shared._ZN7cutlass13device_kernelINS_4gemm6kernel13GemmUniversalIN4cute5tupleIJiiiiEEENS1_10collective13CollectiveMmaINS1_34MainloopSm90TmaGmmaWarpSpecializedILi5ENS5_IJNS4_1CILi2EEESB_NSA_ILi1EEEEEENS1_35KernelTmaWarpSpecializedCooperativeEEENS5_IJNSA_ILi128EEENSA_ILi64EEESG_EEENS_10bfloat16_tENS5_IJlSC_lEEESJ_SK_NS4_8TiledMMAINS4_8MMA_AtomIJNS4_4SM904GMMA27MMA_64x64x16_F32BF16BF16_SSILNSO_5MajorE0ELSQ_0ELNSO_7ScaleInE1ELSR_1EEEEEENS4_6LayoutINS5_IJSB_SC_SC_EEENS5_IJSC_NSA_ILi0EEESW_EEEEENS5_IJNS4_10UnderscoreESZ_SZ_EEEEENS4_23SM90_TMA_LOAD_MULTICASTENS4_14ComposedLayoutINS4_7SwizzleILi3ELi4ELi3EEENS4_18smem_ptr_flag_bitsILi16EEENSU_INS5_IJNSA_ILi8EEESH_EEENS5_IJSH_SC_EEEEEEEvNS4_8identityES12_S1C_vS1D_EENS_8epilogue10collective6detail29Sm90TmaWarpSpecializedAdapterINS1G_15DefaultEpilogueISJ_SK_SK_NS1F_6thread17LinearCombinationISJ_Li1EffLNS1K_9ScaleType4KindE0ELNS_15FloatRoundStyleE2ESJ_EENS1_15EpilogueDefaultEEEEEvvEEEEvNT_6ParamsE,"aw",@nobits
	.sectionflags	@""
	.align	16
	.zero		1024


//--------------------- .nv.shared.reserved.0     --------------------------
	.section	.nv.shared.reserved.0,"aw",@nobits
	.weak		__nv_reservedSMEM_offset_0_alias
	.size		__nv_reservedSMEM_offset_0_alias, 0, 0
	.other		__nv_reservedSMEM_offset_0_alias,@"STO_CUDA_RESERVED_SHARED STV_DEFAULT"
__nv_reservedSMEM_offset_0_alias:
	.zero		0


//--------------------- .nv.global                --------------------------
	.section	.nv.global,"aw",@nobits
.nv.global:
	.type		_ZN39_INTERNAL_efaa6d22_4_k_cu_e747c16d_39574cute1_E,@object
	.size		_ZN39_INTERNAL_efaa6d22_4_k_cu_e747c16d_39574cute1_E,(_ZN39_INTERNAL_efaa6d22_4_k_cu_e747c16d_39574cuda3std3__45__cpo6cbeginE - _ZN39_INTERNAL_efaa6d22_4_k_cu_e747c16d_39574cute1_E)
_ZN39_INTERNAL_efaa6d22_4_k_cu_e747c16d_39574cute1_E:
	.zero		1
	.type		_ZN39_INTERNAL_efaa6d22_4_k_cu_e747c16d_39574cuda3std3__45__cpo6cbeginE,@object
	.size		_ZN39_INTERNAL_efaa6d22_4_k_cu_e747c16d_39574cuda3std3__45__cpo6cbeginE,(_ZN39_INTERNAL_efaa6d22_4_k_cu_e747c16d_39574cuda3std3__48in_placeE - _ZN39_INTERNAL_efaa6d22_4_k_cu_e747c16d_39574cuda3std3__45__cpo6cbeginE)
_ZN39_INTERNAL_efaa6d22_4_k_cu_e747c16d_39574cuda3std3__45__cpo6cbeginE:
	.zero		1
	.type		_ZN39_INTERNAL_efaa6d22_4_k_cu_e747c16d_39574cuda3std3__48in_placeE,@object
	.size		_ZN39_INTERNAL_efaa6d22_4_k_cu_e747c16d_39574cuda3std3__48in_placeE,(_ZN39_INTERNAL_efaa6d22_4_k_cu_e747c16d_39574cuda3std6ranges3__45__cpo9iter_moveE - _ZN39_INTERNAL_efaa6d22_4_k_cu_e747c16d_39574cuda3std3__48in_placeE)
_ZN39_INTERNAL_efaa6d22_4_k_cu_e747c16d_39574cuda3std3__48in_placeE:
	.zero		1
	.type		_ZN39_INTERNAL_efaa6d22_4_k_cu_e747c16d_39574cuda3std6ranges3__45__cpo9iter_moveE,@object
	.size		_ZN39_INTERNAL_efaa6d22_4_k_cu_e747c16d_39574cuda3std6ranges3__45__cpo9iter_moveE,(_ZN39_INTERNAL_efaa6d22_4_k_cu_e747c16d_39574cuda3std3__45__cpo5beginE - _ZN39_INTERNAL_efaa6d22_4_k_cu_e747c16d_39574cuda3std6ranges3__45__cpo9iter_moveE)
_ZN39_INTERNAL_efaa6d22_4_k_cu_e747c16d_39574cuda3std6ranges3__45__cpo9iter_moveE:
	.zero		1
	.type		_ZN39_INTERNAL_efaa6d22_4_k_cu_e747c16d_39574cuda3std3__45__cpo5beginE,@object
	.size		_ZN39_INTERNAL_efaa6d22_4_k_cu_e747c16d_39574cuda3std3__45__cpo5beginE,(_ZN39_INTERNAL_efaa6d22_4_k_cu_e747c16d_39574cuda3std3__441_GLOBAL__N__efaa6d22_4_k_cu_e747c16d_39576ignoreE - _ZN39_INTERNAL_efaa6d22_4_k_cu_e747c16d_39574cuda3std3__45__cpo5beginE)
_ZN39_INTERNAL_efaa6d22_4_k_cu_e747c16d_39574cuda3std3__45__cpo5beginE:
	.zero		1
	.type		_ZN39_INTERNAL_efaa6d22_4_k_cu_e747c16d_39574cuda3std3__441_GLOBAL__N__efaa6d22_4_k_cu_e747c16d_39576ignoreE,@object
	.size		_ZN39_INTERNAL_efaa6d22_4_k_cu_e747c16d_39574cuda3std3__441_GLOBAL__N__efaa6d22_4_k_cu_e747c16d_39576ignoreE,(_ZN39_INTERNAL_efaa6d22_4_k_cu_e747c16d_39574cute7productE - _ZN39_INTERNAL_efaa6d22_4_k_cu_e747c16d_39574cuda3std3__441_GLOBAL__N__efaa6d22_4_k_cu_e747c16d_39576ignoreE)
_ZN39_INTERNAL_efaa6d22_4_k_cu_e747c16d_39574cuda3std3__441_GLOBAL__N__efaa6d22_4_k_cu_e747c16d_39576ignoreE:
	.zero		1
	.type		_ZN39_INTERNAL_efaa6d22_4_k_cu_e747c16d_39574cute7productE,@object
	.size		_ZN39_INTERNAL_efaa6d22_4_k_cu_e747c16d_39574cute7productE,(_ZN39_INTERNAL_efaa6d22_4_k_cu_e747c16d_39574cuda3std3__45__cpo3endE - _ZN39_INTERNAL_efaa6d22_4_k_cu_e747c16d_39574cute7productE)
_ZN39_INTERNAL_efaa6d22_4_k_cu_e747c16d_39574cute7productE:
	.zero		1
	.type		_ZN39_INTERNAL_efaa6d22_4_k_cu_e747c16d_39574cuda3std3__45__cpo3endE,@object
	.size		_ZN39_INTERNAL_efaa6d22_4_k_cu_e747c16d_39574cuda3std3__45__cpo3endE,(_ZN39_INTERNAL_efaa6d22_4_k_cu_e747c16d_39574cuda3std3__419piecewise_constructE - _ZN39_INTERNAL_efaa6d22_4_k_cu_e747c16d_39574cuda3std3__45__cpo3endE)
_ZN39_INTERNAL_efaa6d22_4_k_cu_e747c16d_39574cuda3std3__45__cpo3endE:
	.zero		1
	.type		_ZN39_INTERNAL_efaa6d22_4_k_cu_e747c16d_39574cuda3std3__419piecewise_constructE,@object
	.size		_ZN39_INTERNAL_efaa6d22_4_k_cu_e747c16d_39574cuda3std3__419piecewise_constructE,(_ZN39_INTERNAL_efaa6d22_4_k_cu_e747c16d_39574cuda3std3__45__cpo4cendE - _ZN39_INTERNAL_efaa6d22_4_k_cu_e747c16d_39574cuda3std3__419piecewise_constructE)
_ZN39_INTERNAL_efaa6d22_4_k_cu_e747c16d_39574cuda3std3__419piecewise_constructE:
	.zero		1
	.type		_ZN39_INTERNAL_efaa6d22_4_k_cu_e747c16d_39574cuda3std3__45__cpo4cendE,@object
	.size		_ZN39_INTERNAL_efaa6d22_4_k_cu_e747c16d_39574cuda3std3__45__cpo4cendE,(_ZN39_INTERNAL_efaa6d22_4_k_cu_e747c16d_39574cuda3std6ranges3__45__cpo4swapE - _ZN39_INTERNAL_efaa6d22_4_k_cu_e747c16d_39574cuda3std3__45__cpo4cendE)
_ZN39_INTERNAL_efaa6d22_4_k_cu_e747c16d_39574cuda3std3__45__cpo4cendE:
	.zero		1
	.type		_ZN39_INTERNAL_efaa6d22_4_k_cu_e747c16d_39574cuda3std6ranges3__45__cpo4swapE,@object
	.size		_ZN39_INTERNAL_efaa6d22_4_k_cu_e747c16d_39574cuda3std6ranges3__45__cpo4swapE,(.L_8 - _ZN39_INTERNAL_efaa6d22_4_k_cu_e747c16d_39574cuda3std6ranges3__45__cpo4swapE)
_ZN39_INTERNAL_efaa6d22_4_k_cu_e747c16d_39574cuda3std6ranges3__45__cpo4swapE:
	.zero		1
.L_8:


//--------------------- .nv.constant0._ZN7cutlass13device_kernelINS_4gemm6kernel13GemmUniversalIN4cute5tupleIJiiiiEEENS1_10collective13CollectiveMmaINS1_34MainloopSm90TmaGmmaWarpSpecializedILi5ENS5_IJNS4_1CILi2EEESB_NSA_ILi1EEEEEENS1_35KernelTmaWarpSpecializedCooperativeEEENS5_IJNSA_ILi128EEENSA_ILi64EEESG_EEENS_10bfloat16_tENS5_IJlSC_lEEESJ_SK_NS4_8TiledMMAINS4_8MMA_AtomIJNS4_4SM904GMMA27MMA_64x64x16_F32BF16BF16_SSILNSO_5MajorE0ELSQ_0ELNSO_7ScaleInE1ELSR_1EEEEEENS4_6LayoutINS5_IJSB_SC_SC_EEENS5_IJSC_NSA_ILi0EEESW_EEEEENS5_IJNS4_10UnderscoreESZ_SZ_EEEEENS4_23SM90_TMA_LOAD_MULTICASTENS4_14ComposedLayoutINS4_7SwizzleILi3ELi4ELi3EEENS4_18smem_ptr_flag_bitsILi16EEENSU_INS5_IJNSA_ILi8EEESH_EEENS5_IJSH_SC_EEEEEEEvNS4_8identityES12_S1C_vS1D_EENS_8epilogue10collective6detail29Sm90TmaWarpSpecializedAdapterINS1G_15DefaultEpilogueISJ_SK_SK_NS1F_6thread17LinearCombinationISJ_Li1EffLNS1K_9ScaleType4KindE0ELNS_15FloatRoundStyleE2ESJ_EENS1_15EpilogueDefaultEEEEEvvEEEEvNT_6ParamsE --------------------------
	.section	.nv.constant0._ZN7cutlass13device_kernelINS_4gemm6kernel13GemmUniversalIN4cute5tupleIJiiiiEEENS1_10collective13CollectiveMmaINS1_34MainloopSm90TmaGmmaWarpSpecializedILi5ENS5_IJNS4_1CILi2EEESB_NSA_ILi1EEEEEENS1_35KernelTmaWarpSpecializedCooperativeEEENS5_IJNSA_ILi128EEENSA_ILi64EEESG_EEENS_10bfloat16_tENS5_IJlSC_lEEESJ_SK_NS4_8TiledMMAINS4_8MMA_AtomIJNS4_4SM904GMMA27MMA_64x64x16_F32BF16BF16_SSILNSO_5MajorE0ELSQ_0ELNSO_7ScaleInE1ELSR_1EEEEEENS4_6LayoutINS5_IJSB_SC_SC_EEENS5_IJSC_NSA_ILi0EEESW_EEEEENS5_IJNS4_10UnderscoreESZ_SZ_EEEEENS4_23SM90_TMA_LOAD_MULTICASTENS4_14ComposedLayoutINS4_7SwizzleILi3ELi4ELi3EEENS4_18smem_ptr_flag_bitsILi16EEENSU_INS5_IJNSA_ILi8EEESH_EEENS5_IJSH_SC_EEEEEEEvNS4_8identityES12_S1C_vS1D_EENS_8epilogue10collective6detail29Sm90TmaWarpSpecializedAdapterINS1G_15DefaultEpilogueISJ_SK_SK_NS1F_6thread17LinearCombinationISJ_Li1EffLNS1K_9ScaleType4KindE0ELNS_15FloatRoundStyleE2ESJ_EENS1_15EpilogueDefaultEEEEEvvEEEEvNT_6ParamsE,"a",@progbits
	.sectionflags	@""
	.align	4
.nv.constant0._ZN7cutlass13device_kernelINS_4gemm6kernel13GemmUniversalIN4cute5tupleIJiiiiEEENS1_10collective13CollectiveMmaINS1_34MainloopSm90TmaGmmaWarpSpecializedILi5ENS5_IJNS4_1CILi2EEESB_NSA_ILi1EEEEEENS1_35KernelTmaWarpSpecializedCooperativeEEENS5_IJNSA_ILi128EEENSA_ILi64EEESG_EEENS_10bfloat16_tENS5_IJlSC_lEEESJ_SK_NS4_8TiledMMAINS4_8MMA_AtomIJNS4_4SM904GMMA27MMA_64x64x16_F32BF16BF16_SSILNSO_5MajorE0ELSQ_0ELNSO_7ScaleInE1ELSR_1EEEEEENS4_6LayoutINS5_IJSB_SC_SC_EEENS5_IJSC_NSA_ILi0EEESW_EEEEENS5_IJNS4_10UnderscoreESZ_SZ_EEEEENS4_23SM90_TMA_LOAD_MULTICASTENS4_14ComposedLayoutINS4_7SwizzleILi3ELi4ELi3EEENS4_18smem_ptr_flag_bitsILi16EEENSU_INS5_IJNSA_ILi8EEESH_EEENS5_IJSH_SC_EEEEEEEvNS4_8identityES12_S1C_vS1D_EENS_8epilogue10collective6detail29Sm90TmaWarpSpecializedAdapterINS1G_15DefaultEpilogueISJ_SK_SK_NS1F_6thread17LinearCombinationISJ_Li1EffLNS1K_9ScaleType4KindE0ELNS_15FloatRoundStyleE2ESJ_EENS1_15EpilogueDefaultEEEEEvvEEEEvNT_6ParamsE:
	.zero		1664


//--------------------- SYMBOLS --------------------------

	.type		.nv.reservedSmem.offset0,@object
	.size		.nv.reservedSmem.offset0,0x4
	.type		__assertfail,@function
